//
// Generated by NVIDIA NVVM Compiler
//
// Compiler Build ID: CL-36424714
// Cuda compilation tools, release 13.0, V13.0.88
// Based on NVVM 20.0.0
//

.version 9.0
.target sm_100
.address_size 64

	// .globl	_Z16kernel_streamingPKfPfiii

.visible .entry _Z16kernel_streamingPKfPfiii(
	.param .u64 .ptr .align 1 _Z16kernel_streamingPKfPfiii_param_0,
	.param .u64 .ptr .align 1 _Z16kernel_streamingPKfPfiii_param_1,
	.param .u32 _Z16kernel_streamingPKfPfiii_param_2,
	.param .u32 _Z16kernel_streamingPKfPfiii_param_3,
	.param .u32 _Z16kernel_streamingPKfPfiii_param_4
)
{
	.reg .pred 	%p<25>;
	.reg .b32 	%r<66>;
	.reg .b32 	%f<83>;
	.reg .b64 	%rd<37>;

	ld.param.u64 	%rd3, [_Z16kernel_streamingPKfPfiii_param_0];
	ld.param.u64 	%rd2, [_Z16kernel_streamingPKfPfiii_param_1];
	ld.param.u32 	%r14, [_Z16kernel_streamingPKfPfiii_param_2];
	ld.param.u32 	%r15, [_Z16kernel_streamingPKfPfiii_param_3];
	ld.param.u32 	%r16, [_Z16kernel_streamingPKfPfiii_param_4];
	cvta.to.global.u64 	%rd1, %rd3;
	mov.u32 	%r17, %ntid.x;
	mov.u32 	%r18, %ctaid.x;
	mov.u32 	%r19, %tid.x;
	mad.lo.s32 	%r1, %r17, %r18, %r19;
	setp.ge.s32 	%p1, %r1, %r14;
	@%p1 bra 	$L__BB0_14;
	setp.lt.s32 	%p2, %r15, 1;
	mov.f32 	%f82, 0f00000000;
	@%p2 bra 	$L__BB0_13;
	and.b32  	%r2, %r15, 7;
	setp.lt.u32 	%p3, %r15, 8;
	mov.f32 	%f82, 0f00000000;
	mov.u32 	%r63, %r1;
	@%p3 bra 	$L__BB0_5;
	and.b32  	%r20, %r15, 2147483640;
	neg.s32 	%r61, %r20;
	mov.f32 	%f82, 0f00000000;
	mov.u32 	%r63, %r1;
$L__BB0_4:
	.pragma "nounroll";
	mul.wide.s32 	%rd4, %r63, 4;
	add.s64 	%rd5, %rd1, %rd4;
	ld.global.nc.f32 	%f17, [%rd5];
	fma.rn.f32 	%f18, %f17, 0f3F800008, 0f3F800000;
	add.f32 	%f19, %f18, 0fBF800000;
	add.f32 	%f20, %f82, %f19;
	add.s32 	%r21, %r63, %r16;
	setp.lt.s32 	%p4, %r21, %r14;
	selp.b32 	%r22, 0, %r14, %p4;
	sub.s32 	%r23, %r21, %r22;
	mul.wide.s32 	%rd6, %r23, 4;
	add.s64 	%rd7, %rd1, %rd6;
	ld.global.nc.f32 	%f21, [%rd7];
	fma.rn.f32 	%f22, %f21, 0f3F800008, 0f3F800000;
	add.f32 	%f23, %f22, 0fBF800000;
	add.f32 	%f24, %f20, %f23;
	add.s32 	%r24, %r23, %r16;
	setp.lt.s32 	%p5, %r24, %r14;
	selp.b32 	%r25, 0, %r14, %p5;
	sub.s32 	%r26, %r24, %r25;
	mul.wide.s32 	%rd8, %r26, 4;
	add.s64 	%rd9, %rd1, %rd8;
	ld.global.nc.f32 	%f25, [%rd9];
	fma.rn.f32 	%f26, %f25, 0f3F800008, 0f3F800000;
	add.f32 	%f27, %f26, 0fBF800000;
	add.f32 	%f28, %f24, %f27;
	add.s32 	%r27, %r26, %r16;
	setp.lt.s32 	%p6, %r27, %r14;
	selp.b32 	%r28, 0, %r14, %p6;
	sub.s32 	%r29, %r27, %r28;
	mul.wide.s32 	%rd10, %r29, 4;
	add.s64 	%rd11, %rd1, %rd10;
	ld.global.nc.f32 	%f29, [%rd11];
	fma.rn.f32 	%f30, %f29, 0f3F800008, 0f3F800000;
	add.f32 	%f31, %f30, 0fBF800000;
	add.f32 	%f32, %f28, %f31;
	add.s32 	%r30, %r29, %r16;
	setp.lt.s32 	%p7, %r30, %r14;
	selp.b32 	%r31, 0, %r14, %p7;
	sub.s32 	%r32, %r30, %r31;
	mul.wide.s32 	%rd12, %r32, 4;
	add.s64 	%rd13, %rd1, %rd12;
	ld.global.nc.f32 	%f33, [%rd13];
	fma.rn.f32 	%f34, %f33, 0f3F800008, 0f3F800000;
	add.f32 	%f35, %f34, 0fBF800000;
	add.f32 	%f36, %f32, %f35;
	add.s32 	%r33, %r32, %r16;
	setp.lt.s32 	%p8, %r33, %r14;
	selp.b32 	%r34, 0, %r14, %p8;
	sub.s32 	%r35, %r33, %r34;
	mul.wide.s32 	%rd14, %r35, 4;
	add.s64 	%rd15, %rd1, %rd14;
	ld.global.nc.f32 	%f37, [%rd15];
	fma.rn.f32 	%f38, %f37, 0f3F800008, 0f3F800000;
	add.f32 	%f39, %f38, 0fBF800000;
	add.f32 	%f40, %f36, %f39;
	add.s32 	%r36, %r35, %r16;
	setp.lt.s32 	%p9, %r36, %r14;
	selp.b32 	%r37, 0, %r14, %p9;
	sub.s32 	%r38, %r36, %r37;
	mul.wide.s32 	%rd16, %r38, 4;
	add.s64 	%rd17, %rd1, %rd16;
	ld.global.nc.f32 	%f41, [%rd17];
	fma.rn.f32 	%f42, %f41, 0f3F800008, 0f3F800000;
	add.f32 	%f43, %f42, 0fBF800000;
	add.f32 	%f44, %f40, %f43;
	add.s32 	%r39, %r38, %r16;
	setp.lt.s32 	%p10, %r39, %r14;
	selp.b32 	%r40, 0, %r14, %p10;
	sub.s32 	%r41, %r39, %r40;
	mul.wide.s32 	%rd18, %r41, 4;
	add.s64 	%rd19, %rd1, %rd18;
	ld.global.nc.f32 	%f45, [%rd19];
	fma.rn.f32 	%f46, %f45, 0f3F800008, 0f3F800000;
	add.f32 	%f47, %f46, 0fBF800000;
	add.f32 	%f82, %f44, %f47;
	add.s32 	%r42, %r41, %r16;
	setp.lt.s32 	%p11, %r42, %r14;
	selp.b32 	%r43, 0, %r14, %p11;
	sub.s32 	%r63, %r42, %r43;
	add.s32 	%r61, %r61, 8;
	setp.ne.s32 	%p12, %r61, 0;
	@%p12 bra 	$L__BB0_4;
$L__BB0_5:
	setp.eq.s32 	%p13, %r2, 0;
	@%p13 bra 	$L__BB0_13;
	and.b32  	%r9, %r15, 3;
	setp.lt.u32 	%p14, %r2, 4;
	@%p14 bra 	$L__BB0_8;
	mul.wide.s32 	%rd20, %r63, 4;
	add.s64 	%rd21, %rd1, %rd20;
	ld.global.nc.f32 	%f49, [%rd21];
	fma.rn.f32 	%f50, %f49, 0f3F800008, 0f3F800000;
	add.f32 	%f51, %f50, 0fBF800000;
	add.f32 	%f52, %f82, %f51;
	add.s32 	%r44, %r63, %r16;
	setp.lt.s32 	%p15, %r44, %r14;
	selp.b32 	%r45, 0, %r14, %p15;
	sub.s32 	%r46, %r44, %r45;
	mul.wide.s32 	%rd22, %r46, 4;
	add.s64 	%rd23, %rd1, %rd22;
	ld.global.nc.f32 	%f53, [%rd23];
	fma.rn.f32 	%f54, %f53, 0f3F800008, 0f3F800000;
	add.f32 	%f55, %f54, 0fBF800000;
	add.f32 	%f56, %f52, %f55;
	add.s32 	%r47, %r46, %r16;
	setp.lt.s32 	%p16, %r47, %r14;
	selp.b32 	%r48, 0, %r14, %p16;
	sub.s32 	%r49, %r47, %r48;
	mul.wide.s32 	%rd24, %r49, 4;
	add.s64 	%rd25, %rd1, %rd24;
	ld.global.nc.f32 	%f57, [%rd25];
	fma.rn.f32 	%f58, %f57, 0f3F800008, 0f3F800000;
	add.f32 	%f59, %f58, 0fBF800000;
	add.f32 	%f60, %f56, %f59;
	add.s32 	%r50, %r49, %r16;
	setp.lt.s32 	%p17, %r50, %r14;
	selp.b32 	%r51, 0, %r14, %p17;
	sub.s32 	%r52, %r50, %r51;
	mul.wide.s32 	%rd26, %r52, 4;
	add.s64 	%rd27, %rd1, %rd26;
	ld.global.nc.f32 	%f61, [%rd27];
	fma.rn.f32 	%f62, %f61, 0f3F800008, 0f3F800000;
	add.f32 	%f63, %f62, 0fBF800000;
	add.f32 	%f82, %f60, %f63;
	add.s32 	%r53, %r52, %r16;
	setp.lt.s32 	%p18, %r53, %r14;
	selp.b32 	%r54, 0, %r14, %p18;
	sub.s32 	%r63, %r53, %r54;
$L__BB0_8:
	setp.eq.s32 	%p19, %r9, 0;
	@%p19 bra 	$L__BB0_13;
	setp.eq.s32 	%p20, %r9, 1;
	@%p20 bra 	$L__BB0_11;
	mul.wide.s32 	%rd28, %r63, 4;
	add.s64 	%rd29, %rd1, %rd28;
	ld.global.nc.f32 	%f65, [%rd29];
	fma.rn.f32 	%f66, %f65, 0f3F800008, 0f3F800000;
	add.f32 	%f67, %f66, 0fBF800000;
	add.f32 	%f68, %f82, %f67;
	add.s32 	%r55, %r63, %r16;
	setp.lt.s32 	%p21, %r55, %r14;
	selp.b32 	%r56, 0, %r14, %p21;
	sub.s32 	%r57, %r55, %r56;
	mul.wide.s32 	%rd30, %r57, 4;
	add.s64 	%rd31, %rd1, %rd30;
	ld.global.nc.f32 	%f69, [%rd31];
	fma.rn.f32 	%f70, %f69, 0f3F800008, 0f3F800000;
	add.f32 	%f71, %f70, 0fBF800000;
	add.f32 	%f82, %f68, %f71;
	add.s32 	%r58, %r57, %r16;
	setp.lt.s32 	%p22, %r58, %r14;
	selp.b32 	%r59, 0, %r14, %p22;
	sub.s32 	%r63, %r58, %r59;
$L__BB0_11:
	and.b32  	%r60, %r15, 1;
	setp.eq.b32 	%p23, %r60, 1;
	not.pred 	%p24, %p23;
	@%p24 bra 	$L__BB0_13;
	mul.wide.s32 	%rd32, %r63, 4;
	add.s64 	%rd33, %rd1, %rd32;
	ld.global.nc.f32 	%f72, [%rd33];
	fma.rn.f32 	%f73, %f72, 0f3F800008, 0f3F800000;
	add.f32 	%f74, %f73, 0fBF800000;
	add.f32 	%f82, %f82, %f74;
$L__BB0_13:
	cvta.to.global.u64 	%rd34, %rd2;
	mul.wide.s32 	%rd35, %r1, 4;
	add.s64 	%rd36, %rd34, %rd35;
	st.global.f32 	[%rd36], %f82;
$L__BB0_14:
	ret;

}
	// .globl	_Z12kernel_reusePKfPfiii
.visible .entry _Z12kernel_reusePKfPfiii(
	.param .u64 .ptr .align 1 _Z12kernel_reusePKfPfiii_param_0,
	.param .u64 .ptr .align 1 _Z12kernel_reusePKfPfiii_param_1,
	.param .u32 _Z12kernel_reusePKfPfiii_param_2,
	.param .u32 _Z12kernel_reusePKfPfiii_param_3,
	.param .u32 _Z12kernel_reusePKfPfiii_param_4
)
{
	.reg .pred 	%p<12>;
	.reg .b32 	%r<77>;
	.reg .b32 	%f<83>;
	.reg .b64 	%rd<39>;

	ld.param.u64 	%rd3, [_Z12kernel_reusePKfPfiii_param_0];
	ld.param.u64 	%rd4, [_Z12kernel_reusePKfPfiii_param_1];
	ld.param.u32 	%r18, [_Z12kernel_reusePKfPfiii_param_2];
	ld.param.u32 	%r19, [_Z12kernel_reusePKfPfiii_param_3];
	ld.param.u32 	%r20, [_Z12kernel_reusePKfPfiii_param_4];
	cvta.to.global.u64 	%rd1, %rd3;
	cvta.to.global.u64 	%rd2, %rd4;
	mov.u32 	%r21, %ntid.x;
	mov.u32 	%r22, %ctaid.x;
	mov.u32 	%r23, %tid.x;
	mad.lo.s32 	%r1, %r21, %r22, %r23;
	setp.ge.s32 	%p1, %r1, %r18;
	@%p1 bra 	$L__BB1_15;
	rem.s32 	%r2, %r1, %r20;
	sub.s32 	%r3, %r1, %r2;
	add.s32 	%r24, %r3, %r20;
	setp.gt.s32 	%p2, %r24, %r18;
	@%p2 bra 	$L__BB1_16;
	setp.lt.s32 	%p3, %r19, 1;
	mov.f32 	%f82, 0f00000000;
	@%p3 bra 	$L__BB1_14;
	and.b32  	%r4, %r19, 7;
	setp.lt.u32 	%p4, %r19, 8;
	mov.f32 	%f82, 0f00000000;
	mov.b32 	%r74, 0;
	@%p4 bra 	$L__BB1_6;
	and.b32  	%r74, %r19, 2147483640;
	neg.s32 	%r73, %r74;
	add.s32 	%r72, %r2, 3;
	mov.f32 	%f82, 0f00000000;
$L__BB1_5:
	.pragma "nounroll";
	add.s32 	%r26, %r72, -3;
	rem.s32 	%r27, %r26, %r20;
	add.s32 	%r28, %r27, %r3;
	mul.wide.s32 	%rd5, %r28, 4;
	add.s64 	%rd6, %rd1, %rd5;
	ld.global.nc.f32 	%f17, [%rd6];
	fma.rn.f32 	%f18, %f17, 0f3F800008, 0f3F800000;
	add.f32 	%f19, %f18, 0fBF800000;
	add.f32 	%f20, %f82, %f19;
	add.s32 	%r29, %r72, -2;
	rem.s32 	%r30, %r29, %r20;
	add.s32 	%r31, %r30, %r3;
	mul.wide.s32 	%rd7, %r31, 4;
	add.s64 	%rd8, %rd1, %rd7;
	ld.global.nc.f32 	%f21, [%rd8];
	fma.rn.f32 	%f22, %f21, 0f3F800008, 0f3F800000;
	add.f32 	%f23, %f22, 0fBF800000;
	add.f32 	%f24, %f20, %f23;
	add.s32 	%r32, %r72, -1;
	rem.s32 	%r33, %r32, %r20;
	add.s32 	%r34, %r33, %r3;
	mul.wide.s32 	%rd9, %r34, 4;
	add.s64 	%rd10, %rd1, %rd9;
	ld.global.nc.f32 	%f25, [%rd10];
	fma.rn.f32 	%f26, %f25, 0f3F800008, 0f3F800000;
	add.f32 	%f27, %f26, 0fBF800000;
	add.f32 	%f28, %f24, %f27;
	add.s32 	%r35, %r72, 4;
	rem.s32 	%r36, %r72, %r20;
	add.s32 	%r37, %r36, %r3;
	mul.wide.s32 	%rd11, %r37, 4;
	add.s64 	%rd12, %rd1, %rd11;
	ld.global.nc.f32 	%f29, [%rd12];
	fma.rn.f32 	%f30, %f29, 0f3F800008, 0f3F800000;
	add.f32 	%f31, %f30, 0fBF800000;
	add.f32 	%f32, %f28, %f31;
	add.s32 	%r38, %r72, 1;
	rem.s32 	%r39, %r38, %r20;
	add.s32 	%r40, %r39, %r3;
	mul.wide.s32 	%rd13, %r40, 4;
	add.s64 	%rd14, %rd1, %rd13;
	ld.global.nc.f32 	%f33, [%rd14];
	fma.rn.f32 	%f34, %f33, 0f3F800008, 0f3F800000;
	add.f32 	%f35, %f34, 0fBF800000;
	add.f32 	%f36, %f32, %f35;
	add.s32 	%r41, %r72, 2;
	rem.s32 	%r42, %r41, %r20;
	add.s32 	%r43, %r42, %r3;
	mul.wide.s32 	%rd15, %r43, 4;
	add.s64 	%rd16, %rd1, %rd15;
	ld.global.nc.f32 	%f37, [%rd16];
	fma.rn.f32 	%f38, %f37, 0f3F800008, 0f3F800000;
	add.f32 	%f39, %f38, 0fBF800000;
	add.f32 	%f40, %f36, %f39;
	add.s32 	%r44, %r72, 3;
	rem.s32 	%r45, %r44, %r20;
	add.s32 	%r46, %r45, %r3;
	mul.wide.s32 	%rd17, %r46, 4;
	add.s64 	%rd18, %rd1, %rd17;
	ld.global.nc.f32 	%f41, [%rd18];
	fma.rn.f32 	%f42, %f41, 0f3F800008, 0f3F800000;
	add.f32 	%f43, %f42, 0fBF800000;
	add.f32 	%f44, %f40, %f43;
	rem.s32 	%r47, %r35, %r20;
	add.s32 	%r48, %r47, %r3;
	mul.wide.s32 	%rd19, %r48, 4;
	add.s64 	%rd20, %rd1, %rd19;
	ld.global.nc.f32 	%f45, [%rd20];
	fma.rn.f32 	%f46, %f45, 0f3F800008, 0f3F800000;
	add.f32 	%f47, %f46, 0fBF800000;
	add.f32 	%f82, %f44, %f47;
	add.s32 	%r73, %r73, 8;
	add.s32 	%r72, %r72, 8;
	setp.ne.s32 	%p5, %r73, 0;
	@%p5 bra 	$L__BB1_5;
$L__BB1_6:
	setp.eq.s32 	%p6, %r4, 0;
	@%p6 bra 	$L__BB1_14;
	and.b32  	%r13, %r19, 3;
	setp.lt.u32 	%p7, %r4, 4;
	@%p7 bra 	$L__BB1_9;
	add.s32 	%r49, %r74, %r2;
	rem.s32 	%r50, %r49, %r20;
	add.s32 	%r51, %r50, %r3;
	mul.wide.s32 	%rd21, %r51, 4;
	add.s64 	%rd22, %rd1, %rd21;
	ld.global.nc.f32 	%f49, [%rd22];
	fma.rn.f32 	%f50, %f49, 0f3F800008, 0f3F800000;
	add.f32 	%f51, %f50, 0fBF800000;
	add.f32 	%f52, %f82, %f51;
	add.s32 	%r52, %r49, 1;
	rem.s32 	%r53, %r52, %r20;
	add.s32 	%r54, %r53, %r3;
	mul.wide.s32 	%rd23, %r54, 4;
	add.s64 	%rd24, %rd1, %rd23;
	ld.global.nc.f32 	%f53, [%rd24];
	fma.rn.f32 	%f54, %f53, 0f3F800008, 0f3F800000;
	add.f32 	%f55, %f54, 0fBF800000;
	add.f32 	%f56, %f52, %f55;
	add.s32 	%r55, %r49, 2;
	rem.s32 	%r56, %r55, %r20;
	add.s32 	%r57, %r56, %r3;
	mul.wide.s32 	%rd25, %r57, 4;
	add.s64 	%rd26, %rd1, %rd25;
	ld.global.nc.f32 	%f57, [%rd26];
	fma.rn.f32 	%f58, %f57, 0f3F800008, 0f3F800000;
	add.f32 	%f59, %f58, 0fBF800000;
	add.f32 	%f60, %f56, %f59;
	add.s32 	%r58, %r49, 3;
	rem.s32 	%r59, %r58, %r20;
	add.s32 	%r60, %r59, %r3;
	mul.wide.s32 	%rd27, %r60, 4;
	add.s64 	%rd28, %rd1, %rd27;
	ld.global.nc.f32 	%f61, [%rd28];
	fma.rn.f32 	%f62, %f61, 0f3F800008, 0f3F800000;
	add.f32 	%f63, %f62, 0fBF800000;
	add.f32 	%f82, %f60, %f63;
	add.s32 	%r74, %r74, 4;
$L__BB1_9:
	setp.eq.s32 	%p8, %r13, 0;
	@%p8 bra 	$L__BB1_14;
	setp.eq.s32 	%p9, %r13, 1;
	@%p9 bra 	$L__BB1_12;
	add.s32 	%r61, %r74, %r2;
	rem.s32 	%r62, %r61, %r20;
	add.s32 	%r63, %r62, %r3;
	mul.wide.s32 	%rd29, %r63, 4;
	add.s64 	%rd30, %rd1, %rd29;
	ld.global.nc.f32 	%f65, [%rd30];
	fma.rn.f32 	%f66, %f65, 0f3F800008, 0f3F800000;
	add.f32 	%f67, %f66, 0fBF800000;
	add.f32 	%f68, %f82, %f67;
	add.s32 	%r64, %r61, 1;
	rem.s32 	%r65, %r64, %r20;
	add.s32 	%r66, %r65, %r3;
	mul.wide.s32 	%rd31, %r66, 4;
	add.s64 	%rd32, %rd1, %rd31;
	ld.global.nc.f32 	%f69, [%rd32];
	fma.rn.f32 	%f70, %f69, 0f3F800008, 0f3F800000;
	add.f32 	%f71, %f70, 0fBF800000;
	add.f32 	%f82, %f68, %f71;
	add.s32 	%r74, %r74, 2;
$L__BB1_12:
	and.b32  	%r67, %r19, 1;
	setp.eq.b32 	%p10, %r67, 1;
	not.pred 	%p11, %p10;
	@%p11 bra 	$L__BB1_14;
	add.s32 	%r68, %r74, %r2;
	rem.s32 	%r69, %r68, %r20;
	add.s32 	%r70, %r69, %r3;
	mul.wide.s32 	%rd33, %r70, 4;
	add.s64 	%rd34, %rd1, %rd33;
	ld.global.nc.f32 	%f72, [%rd34];
	fma.rn.f32 	%f73, %f72, 0f3F800008, 0f3F800000;
	add.f32 	%f74, %f73, 0fBF800000;
	add.f32 	%f82, %f82, %f74;
$L__BB1_14:
	mul.wide.s32 	%rd35, %r1, 4;
	add.s64 	%rd36, %rd2, %rd35;
	st.global.f32 	[%rd36], %f82;
$L__BB1_15:
	ret;
$L__BB1_16:
	mul.wide.s32 	%rd37, %r1, 4;
	add.s64 	%rd38, %rd2, %rd37;
	mov.b32 	%r71, 0;
	st.global.u32 	[%rd38], %r71;
	bra.uni 	$L__BB1_15;

}


// ===== COMPILED SASS (sm_100) =====

	.target	sm_100

	.elftype	@"ET_EXEC"


//--------------------- .note.nv.tkinfo           --------------------------
	.section	.note.nv.tkinfo,"",@"SHT_NOTE"
	.sectionflags	@"SHF_NOTE_NV_TKINFO"
	.tkinfo
        /*0018*/ 	.word	0x00000002
        /*0030*/ 	.string	""
        /*0030*/ 	.string	"ptxas"
        /*0030*/ 	.string	"Cuda compilation tools, release 13.0, V13.0.88"
        /*0030*/ 	.string	"Build cuda_13.0.r13.0/compiler.36424714_0"
        /*0030*/ 	.string	"-arch sm_100 -m 64 "



//--------------------- .note.nv.cuinfo           --------------------------
	.section	.note.nv.cuinfo,"",@"SHT_NOTE"
	.sectionflags	@"SHF_NOTE_NV_CUINFO"
        /*0018*/ 	.short	0x0002
        /*001a*/ 	.short	0x0064
        /*001c*/ 	.short	0x0082
	.zero		2


//--------------------- .nv.info                  --------------------------
	.section	.nv.info,"",@"SHT_CUDA_INFO"
	.align	4


	//----- nvinfo : EIATTR_REGCOUNT
	.align		4
        /*0000*/ 	.byte	0x04, 0x2f
        /*0002*/ 	.short	(.L_1 - .L_0)
	.align		4
.L_0:
        /*0004*/ 	.word	index@(_Z16kernel_streamingPKfPfiii)
        /*0008*/ 	.word	0x0000001c


	//----- nvinfo : EIATTR_FRAME_SIZE
	.align		4
.L_1:
        /*000c*/ 	.byte	0x04, 0x11
        /*000e*/ 	.short	(.L_3 - .L_2)
	.align		4
.L_2:
        /*0010*/ 	.word	index@(_Z16kernel_streamingPKfPfiii)
        /*0014*/ 	.word	0x00000000


	//----- nvinfo : EIATTR_REGCOUNT
	.align		4
.L_3:
        /*0018*/ 	.byte	0x04, 0x2f
        /*001a*/ 	.short	(.L_5 - .L_4)
	.align		4
.L_4:
        /*001c*/ 	.word	index@(_Z12kernel_reusePKfPfiii)
        /*0020*/ 	.word	0x00000020


	//----- nvinfo : EIATTR_FRAME_SIZE
	.align		4
.L_5:
        /*0024*/ 	.byte	0x04, 0x11
        /*0026*/ 	.short	(.L_7 - .L_6)
	.align		4
.L_6:
        /*0028*/ 	.word	index@(_Z12kernel_reusePKfPfiii)
        /*002c*/ 	.word	0x00000000


	//----- nvinfo : EIATTR_MIN_STACK_SIZE
	.align		4
.L_7:
        /*0030*/ 	.byte	0x04, 0x12
        /*0032*/ 	.short	(.L_9 - .L_8)
	.align		4
.L_8:
        /*0034*/ 	.word	index@(_Z12kernel_reusePKfPfiii)
        /*0038*/ 	.word	0x00000000


	//----- nvinfo : EIATTR_MIN_STACK_SIZE
	.align		4
.L_9:
        /*003c*/ 	.byte	0x04, 0x12
        /*003e*/ 	.short	(.L_11 - .L_10)
	.align		4
.L_10:
        /*0040*/ 	.word	index@(_Z16kernel_streamingPKfPfiii)
        /*0044*/ 	.word	0x00000000
.L_11:


//--------------------- .nv.compat                --------------------------
	.section	.nv.compat,"",@"SHT_CUDA_COMPAT_INFO"
	.align	4
        /*0000*/ 	.byte	0x02, 0x09, 0x00, 0x00, 0x02, 0x02, 0x01, 0x00, 0x02, 0x05, 0x05, 0x00, 0x03, 0x07, 0x01, 0x01
        /*0010*/ 	.byte	0x02, 0x03, 0x00, 0x00, 0x02, 0x06, 0x01, 0x00, 0x04, 0x0b, 0x08, 0x00, 0x09, 0x00, 0x00, 0x00
        /*0020*/ 	.byte	0x00, 0x00, 0x00, 0x00


//--------------------- .nv.info._Z12kernel_reusePKfPfiii --------------------------
	.section	.nv.info._Z12kernel_reusePKfPfiii,"",@"SHT_CUDA_INFO"
	.sectionflags	@""
	.align	4


	//----- nvinfo : EIATTR_CUDA_API_VERSION
	.align		4
        /*0000*/ 	.byte	0x04, 0x37
        /*0002*/ 	.short	(.L_13 - .L_12)
.L_12:
        /*0004*/ 	.word	0x00000082


	//----- nvinfo : EIATTR_KPARAM_INFO
	.align		4
.L_13:
        /*0008*/ 	.byte	0x04, 0x17
        /*000a*/ 	.short	(.L_15 - .L_14)
.L_14:
        /*000c*/ 	.word	0x00000000
        /*0010*/ 	.short	0x0004
        /*0012*/ 	.short	0x0018
        /*0014*/ 	.byte	0x00, 0xf0, 0x11, 0x00


	//----- nvinfo : EIATTR_KPARAM_INFO
	.align		4
.L_15:
        /*0018*/ 	.byte	0x04, 0x17
        /*001a*/ 	.short	(.L_17 - .L_16)
.L_16:
        /*001c*/ 	.word	0x00000000
        /*0020*/ 	.short	0x0003
        /*0022*/ 	.short	0x0014
        /*0024*/ 	.byte	0x00, 0xf0, 0x11, 0x00


	//----- nvinfo : EIATTR_KPARAM_INFO
	.align		4
.L_17:
        /*0028*/ 	.byte	0x04, 0x17
        /*002a*/ 	.short	(.L_19 - .L_18)
.L_18:
        /*002c*/ 	.word	0x00000000
        /*0030*/ 	.short	0x0002
        /*0032*/ 	.short	0x0010
        /*0034*/ 	.byte	0x00, 0xf0, 0x11, 0x00


	//----- nvinfo : EIATTR_KPARAM_INFO
	.align		4
.L_19:
        /*0038*/ 	.byte	0x04, 0x17
        /*003a*/ 	.short	(.L_21 - .L_20)
.L_20:
        /*003c*/ 	.word	0x00000000
        /*0040*/ 	.short	0x0001
        /*0042*/ 	.short	0x0008
        /*0044*/ 	.byte	0x00, 0xf5, 0x21, 0x00


	//----- nvinfo : EIATTR_KPARAM_INFO
	.align		4
.L_21:
        /*0048*/ 	.byte	0x04, 0x17
        /*004a*/ 	.short	(.L_23 - .L_22)
.L_22:
        /*004c*/ 	.word	0x00000000
        /*0050*/ 	.short	0x0000
        /*0052*/ 	.short	0x0000
        /*0054*/ 	.byte	0x00, 0xf5, 0x21, 0x00


	//----- nvinfo : EIATTR_SPARSE_MMA_MASK
	.align		4
.L_23:
        /*0058*/ 	.byte	0x03, 0x50
        /*005a*/ 	.short	0x0000


	//----- nvinfo : EIATTR_MAXREG_COUNT
	.align		4
        /*005c*/ 	.byte	0x03, 0x1b
        /*005e*/ 	.short	0x00ff


	//----- nvinfo : EIATTR_MERCURY_ISA_VERSION
	.align		4
        /*0060*/ 	.byte	0x03, 0x5f
        /*0062*/ 	.short	0x0101


	//----- nvinfo : EIATTR_VRC_CTA_INIT_COUNT
	.align		4
        /*0064*/ 	.byte	0x02, 0x4a
	.zero		1
	.zero		1


	//----- nvinfo : EIATTR_EXIT_INSTR_OFFSETS
	.align		4
        /*0068*/ 	.byte	0x04, 0x1c
        /*006a*/ 	.short	(.L_25 - .L_24)


	//   ....[0]....
.L_24:
        /*006c*/ 	.word	0x00000070


	//   ....[1]....
        /*0070*/ 	.word	0x00001720


	//   ....[2]....
        /*0074*/ 	.word	0x00001760


	//----- nvinfo : EIATTR_CRS_STACK_SIZE
	.align		4
.L_25:
        /*0078*/ 	.byte	0x04, 0x1e
        /*007a*/ 	.short	(.L_27 - .L_26)
.L_26:
        /*007c*/ 	.word	0x00000000


	//----- nvinfo : EIATTR_CBANK_PARAM_SIZE
	.align		4
.L_27:
        /*0080*/ 	.byte	0x03, 0x19
        /*0082*/ 	.short	0x001c


	//----- nvinfo : EIATTR_PARAM_CBANK
	.align		4
        /*0084*/ 	.byte	0x04, 0x0a
        /*0086*/ 	.short	(.L_29 - .L_28)
	.align		4
.L_28:
        /*0088*/ 	.word	index@(.nv.constant0._Z12kernel_reusePKfPfiii)
        /*008c*/ 	.short	0x0380
        /*008e*/ 	.short	0x001c


	//----- nvinfo : EIATTR_SW_WAR
	.align		4
.L_29:
        /*0090*/ 	.byte	0x04, 0x36
        /*0092*/ 	.short	(.L_31 - .L_30)
.L_30:
        /*0094*/ 	.word	0x00000008
.L_31:


//--------------------- .nv.info._Z16kernel_streamingPKfPfiii --------------------------
	.section	.nv.info._Z16kernel_streamingPKfPfiii,"",@"SHT_CUDA_INFO"
	.sectionflags	@""
	.align	4


	//----- nvinfo : EIATTR_CUDA_API_VERSION
	.align		4
        /*0000*/ 	.byte	0x04, 0x37
        /*0002*/ 	.short	(.L_33 - .L_32)
.L_32:
        /*0004*/ 	.word	0x00000082


	//----- nvinfo : EIATTR_KPARAM_INFO
	.align		4
.L_33:
        /*0008*/ 	.byte	0x04, 0x17
        /*000a*/ 	.short	(.L_35 - .L_34)
.L_34:
        /*000c*/ 	.word	0x00000000
        /*0010*/ 	.short	0x0004
        /*0012*/ 	.short	0x0018
        /*0014*/ 	.byte	0x00, 0xf0, 0x11, 0x00


	//----- nvinfo : EIATTR_KPARAM_INFO
	.align		4
.L_35:
        /*0018*/ 	.byte	0x04, 0x17
        /*001a*/ 	.short	(.L_37 - .L_36)
.L_36:
        /*001c*/ 	.word	0x00000000
        /*0020*/ 	.short	0x0003
        /*0022*/ 	.short	0x0014
        /*0024*/ 	.byte	0x00, 0xf0, 0x11, 0x00


	//----- nvinfo : EIATTR_KPARAM_INFO
	.align		4
.L_37:
        /*0028*/ 	.byte	0x04, 0x17
        /*002a*/ 	.short	(.L_39 - .L_38)
.L_38:
        /*002c*/ 	.word	0x00000000
        /*0030*/ 	.short	0x0002
        /*0032*/ 	.short	0x0010
        /*0034*/ 	.byte	0x00, 0xf0, 0x11, 0x00


	//----- nvinfo : EIATTR_KPARAM_INFO
	.align		4
.L_39:
        /*0038*/ 	.byte	0x04, 0x17
        /*003a*/ 	.short	(.L_41 - .L_40)
.L_40:
        /*003c*/ 	.word	0x00000000
        /*0040*/ 	.short	0x0001
        /*0042*/ 	.short	0x0008
        /*0044*/ 	.byte	0x00, 0xf5, 0x21, 0x00


	//----- nvinfo : EIATTR_KPARAM_INFO
	.align		4
.L_41:
        /*0048*/ 	.byte	0x04, 0x17
        /*004a*/ 	.short	(.L_43 - .L_42)
.L_42:
        /*004c*/ 	.word	0x00000000
        /*0050*/ 	.short	0x0000
        /*0052*/ 	.short	0x0000
        /*0054*/ 	.byte	0x00, 0xf5, 0x21, 0x00


	//----- nvinfo : EIATTR_SPARSE_MMA_MASK
	.align		4
.L_43:
        /*0058*/ 	.byte	0x03, 0x50
        /*005a*/ 	.short	0x0000


	//----- nvinfo : EIATTR_MAXREG_COUNT
	.align		4
        /*005c*/ 	.byte	0x03, 0x1b
        /*005e*/ 	.short	0x00ff


	//----- nvinfo : EIATTR_MERCURY_ISA_VERSION
	.align		4
        /*0060*/ 	.byte	0x03, 0x5f
        /*0062*/ 	.short	0x0101


	//----- nvinfo : EIATTR_VRC_CTA_INIT_COUNT
	.align		4
        /*0064*/ 	.byte	0x02, 0x4a
	.zero		1
	.zero		1


	//----- nvinfo : EIATTR_EXIT_INSTR_OFFSETS
	.align		4
        /*0068*/ 	.byte	0x04, 0x1c
        /*006a*/ 	.short	(.L_45 - .L_44)


	//   ....[0]....
.L_44:
        /*006c*/ 	.word	0x00000070


	//   ....[1]....
        /*0070*/ 	.word	0x00000b60


	//----- nvinfo : EIATTR_CBANK_PARAM_SIZE
	.align		4
.L_45:
        /*0074*/ 	.byte	0x03, 0x19
        /*0076*/ 	.short	0x001c


	//----- nvinfo : EIATTR_PARAM_CBANK
	.align		4
        /*0078*/ 	.byte	0x04, 0x0a
        /*007a*/ 	.short	(.L_47 - .L_46)
	.align		4
.L_46:
        /*007c*/ 	.word	index@(.nv.constant0._Z16kernel_streamingPKfPfiii)
        /*0080*/ 	.short	0x0380
        /*0082*/ 	.short	0x001c


	//----- nvinfo : EIATTR_SW_WAR
	.align		4
.L_47:
        /*0084*/ 	.byte	0x04, 0x36
        /*0086*/ 	.short	(.L_49 - .L_48)
.L_48:
        /*0088*/ 	.word	0x00000008
.L_49:


//--------------------- .nv.callgraph             --------------------------
	.section	.nv.callgraph,"",@"SHT_CUDA_CALLGRAPH"
	.align	4
	.sectionentsize	8
	.align		4
        /*0000*/ 	.word	0x00000000
	.align		4
        /*0004*/ 	.word	0xffffffff
	.align		4
        /*0008*/ 	.word	0x00000000
	.align		4
        /*000c*/ 	.word	0xfffffffe
	.align		4
        /*0010*/ 	.word	0x00000000
	.align		4
        /*0014*/ 	.word	0xfffffffd
	.align		4
        /*0018*/ 	.word	0x00000000
	.align		4
        /*001c*/ 	.word	0xfffffffc


//--------------------- .text._Z12kernel_reusePKfPfiii --------------------------
	.section	.text._Z12kernel_reusePKfPfiii,"ax",@progbits
	.align	128
        .global         _Z12kernel_reusePKfPfiii
        .type           _Z12kernel_reusePKfPfiii,@function
        .size           _Z12kernel_reusePKfPfiii,(.L_x_13 - _Z12kernel_reusePKfPfiii)
        .other          _Z12kernel_reusePKfPfiii,@"STO_CUDA_ENTRY STV_DEFAULT"
_Z12kernel_reusePKfPfiii:
.text._Z12kernel_reusePKfPfiii:
[----:B------:R-:W-:Y:S01]  /*0000*/  LDC R1, c[0x0][0x37c] ;  /* 0x0000df00ff017b82 */ /* 0x000fe20000000800 */
[----:B------:R-:W0:Y:S01]  /*0010*/  S2R R0, SR_CTAID.X ;  /* 0x0000000000007919 */ /* 0x000e220000002500 */
[----:B------:R-:W0:Y:S01]  /*0020*/  LDCU UR4, c[0x0][0x360] ;  /* 0x00006c00ff0477ac */ /* 0x000e220008000800 */
[----:B------:R-:W0:Y:S01]  /*0030*/  S2R R3, SR_TID.X ;  /* 0x0000000000037919 */ /* 0x000e220000002100 */
[----:B------:R-:W1:Y:S01]  /*0040*/  LDCU UR5, c[0x0][0x390] ;  /* 0x00007200ff0577ac */ /* 0x000e620008000800 */
[----:B0-----:R-:W-:-:S05]  /*0050*/  IMAD R0, R0, UR4, R3 ;  /* 0x0000000400007c24 */ /* 0x001fca000f8e0203 */
[----:B-1----:R-:W-:-:S13]  /*0060*/  ISETP.GE.AND P0, PT, R0, UR5, PT ;  /* 0x0000000500007c0c */ /* 0x002fda000bf06270 */
[----:B------:R-:W-:Y:S05]  /*0070*/  @P0 EXIT ;  /* 0x000000000000094d */ /* 0x000fea0003800000 */
[----:B------:R-:W0:Y:S01]  /*0080*/  LDC R7, c[0x0][0x398] ;  /* 0x0000e600ff077b82 */ /* 0x000e220000000800 */
[----:B------:R-:W-:Y:S01]  /*0090*/  IABS R6, R0 ;  /* 0x0000000000067213 */ /* 0x000fe20000000000 */
[----:B------:R-:W1:Y:S01]  /*00a0*/  LDCU.64 UR8, c[0x0][0x358] ;  /* 0x00006b00ff0877ac */ /* 0x000e620008000a00 */
[----:B------:R-:W-:Y:S02]  /*00b0*/  ISETP.GE.AND P1, PT, R0, RZ, PT ;  /* 0x000000ff0000720c */ /* 0x000fe40003f26270 */
[-C--:B0-----:R-:W-:Y:S02]  /*00c0*/  IABS R12, R7.reuse ;  /* 0x00000007000c7213 */ /* 0x081fe40000000000 */
[----:B------:R-:W-:Y:S02]  /*00d0*/  LOP3.LUT R15, RZ, R7, RZ, 0x33, !PT ;  /* 0x00000007ff0f7212 */ /* 0x000fe400078e33ff */
[----:B------:R-:W0:Y:S01]  /*00e0*/  I2F.RP R4, R12 ;  /* 0x0000000c00047306 */ /* 0x000e220000209400 */
[----:B------:R-:W-:-:S07]  /*00f0*/  IMAD.MOV.U32 R14, RZ, RZ, R12 ;  /* 0x000000ffff0e7224 */ /* 0x000fce00078e000c */
[----:B0-----:R-:W0:Y:S02]  /*0100*/  MUFU.RCP R4, R4 ;  /* 0x0000000400047308 */ /* 0x001e240000001000 */
[----:B0-----:R-:W-:-:S06]  /*0110*/  IADD3 R2, PT, PT, R4, 0xffffffe, RZ ;  /* 0x0ffffffe04027810 */ /* 0x001fcc0007ffe0ff */
[----:B------:R0:W2:Y:S02]  /*0120*/  F2I.FTZ.U32.TRUNC.NTZ R3, R2 ;  /* 0x0000000200037305 */ /* 0x0000a4000021f000 */
[----:B0-----:R-:W-:Y:S02]  /*0130*/  HFMA2 R2, -RZ, RZ, 0, 0 ;  /* 0x00000000ff027431 */ /* 0x001fe400000001ff */
[----:B--2---:R-:W-:-:S04]  /*0140*/  IMAD R5, R3, R12, RZ ;  /* 0x0000000c03057224 */ /* 0x004fc800078e02ff */
[----:B------:R-:W-:-:S04]  /*0150*/  IMAD.MOV R5, RZ, RZ, -R5 ;  /* 0x000000ffff057224 */ /* 0x000fc800078e0a05 */
[----:B------:R-:W-:-:S04]  /*0160*/  IMAD.HI.U32 R13, R3, R5, R2 ;  /* 0x00000005030d7227 */ /* 0x000fc800078e0002 */
[----:B------:R-:W-:-:S04]  /*0170*/  IMAD.MOV.U32 R5, RZ, RZ, R6 ;  /* 0x000000ffff057224 */ /* 0x000fc800078e0006 */
[----:B------:R-:W-:-:S05]  /*0180*/  IMAD.HI.U32 R3, R13, R5, RZ ;  /* 0x000000050d037227 */ /* 0x000fca00078e00ff */
[----:B------:R-:W-:-:S05]  /*0190*/  IADD3 R3, PT, PT, -R3, RZ, RZ ;  /* 0x000000ff03037210 */ /* 0x000fca0007ffe1ff */
[----:B------:R-:W-:-:S05]  /*01a0*/  IMAD R3, R12, R3, R5 ;  /* 0x000000030c037224 */ /* 0x000fca00078e0205 */
[----:B------:R-:W-:-:S13]  /*01b0*/  ISETP.GT.U32.AND P0, PT, R14, R3, PT ;  /* 0x000000030e00720c */ /* 0x000fda0003f04070 */
[----:B------:R-:W-:-:S04]  /*01c0*/  @!P0 IADD3 R3, PT, PT, R3, -R12, RZ ;  /* 0x8000000c03038210 */ /* 0x000fc80007ffe0ff */
[----:B------:R-:W-:-:S13]  /*01d0*/  ISETP.GT.U32.AND P0, PT, R14, R3, PT ;  /* 0x000000030e00720c */ /* 0x000fda0003f04070 */
[----:B------:R-:W-:Y:S01]  /*01e0*/  @!P0 IMAD.IADD R3, R3, 0x1, -R12 ;  /* 0x0000000103038824 */ /* 0x000fe200078e0a0c */
[----:B------:R-:W-:-:S04]  /*01f0*/  ISETP.NE.AND P0, PT, R7, RZ, PT ;  /* 0x000000ff0700720c */ /* 0x000fc80003f05270 */
[----:B------:R-:W-:-:S04]  /*0200*/  @!P1 IADD3 R3, PT, PT, -R3, RZ, RZ ;  /* 0x000000ff03039210 */ /* 0x000fc80007ffe1ff */
[----:B------:R-:W-:-:S05]  /*0210*/  SEL R17, R15, R3, !P0 ;  /* 0x000000030f117207 */ /* 0x000fca0004000000 */
[----:B------:R-:W-:-:S05]  /*0220*/  IMAD.IADD R16, R0, 0x1, -R17 ;  /* 0x0000000100107824 */ /* 0x000fca00078e0a11 */
[----:B------:R-:W-:-:S04]  /*0230*/  IADD3 R2, PT, PT, R16, R7, RZ ;  /* 0x0000000710027210 */ /* 0x000fc80007ffe0ff */
[----:B------:R-:W-:-:S13]  /*0240*/  ISETP.GT.AND P1, PT, R2, UR5, PT ;  /* 0x0000000502007c0c */ /* 0x000fda000bf24270 */
[----:B-1----:R-:W-:Y:S05]  /*0250*/  @P1 BRA `(.L_x_0) ;  /* 0x0000001400341947 */ /* 0x002fea0003800000 */
[----:B------:R-:W0:Y:S01]  /*0260*/  LDCU UR5, c[0x0][0x394] ;  /* 0x00007280ff0577ac */ /* 0x000e220008000800 */
[----:B------:R-:W-:Y:S01]  /*0270*/  IMAD.MOV.U32 R18, RZ, RZ, RZ ;  /* 0x000000ffff127224 */ /* 0x000fe200078e00ff */
[----:B0-----:R-:W-:-:S09]  /*0280*/  UISETP.GE.AND UP0, UPT, UR5, 0x1, UPT ;  /* 0x000000010500788c */ /* 0x001fd2000bf06270 */
[----:B------:R-:W-:Y:S05]  /*0290*/  BRA.U !UP0, `(.L_x_1) ;  /* 0x0000001508147547 */ /* 0x000fea000b800000 */
[----:B------:R-:W-:Y:S01]  /*02a0*/  UISETP.GE.U32.AND UP1, UPT, UR5, 0x8, UPT ;  /* 0x000000080500788c */ /* 0x000fe2000bf26070 */
[----:B------:R-:W-:Y:S01]  /*02b0*/  HFMA2 R18, -RZ, RZ, 0, 0 ;  /* 0x00000000ff127431 */ /* 0x000fe200000001ff */
[----:B------:R-:W-:Y:S01]  /*02c0*/  ULOP3.LUT UR6, UR5, 0x7, URZ, 0xc0, !UPT ;  /* 0x0000000705067892 */ /* 0x000fe2000f8ec0ff */
[----:B------:R-:W-:-:S03]  /*02d0*/  UMOV UR4, URZ ;  /* 0x000000ff00047c82 */ /* 0x000fc60008000000 */
[----:B------:R-:W-:-:S03]  /*02e0*/  UISETP.NE.AND UP0, UPT, UR6, URZ, UPT ;  /* 0x000000ff0600728c */ /* 0x000fc6000bf05270 */
[----:B------:R-:W-:Y:S08]  /*02f0*/  BRA.U !UP1, `(.L_x_2) ;  /* 0x0000000909b47547 */ /* 0x000ff0000b800000 */
[----:B------:R-:W0:Y:S01]  /*0300*/  LDC R21, c[0x0][0x398] ;  /* 0x0000e600ff157b82 */ /* 0x000e220000000800 */
[----:B------:R-:W-:Y:S01]  /*0310*/  ULOP3.LUT UR4, UR5, 0x7ffffff8, URZ, 0xc0, !UPT ;  /* 0x7ffffff805047892 */ /* 0x000fe2000f8ec0ff */
[----:B------:R-:W-:Y:S01]  /*0320*/  VIADD R22, R17, 0x3 ;  /* 0x0000000311167836 */ /* 0x000fe20000000000 */
[----:B------:R-:W-:Y:S02]  /*0330*/  MOV R18, RZ ;  /* 0x000000ff00127202 */ /* 0x000fe40000000f00 */
[----:B------:R-:W-:-:S03]  /*0340*/  UIADD3 UR5, UPT, UPT, -UR4, URZ, URZ ;  /* 0x000000ff04057290 */ /* 0x000fc6000fffe1ff */
[----:B------:R-:W1:Y:S09]  /*0350*/  LDC.64 R2, c[0x0][0x380] ;  /* 0x0000e000ff027b82 */ /* 0x000e720000000a00 */
.L_x_3:
[----:B0-----:R-:W-:Y:S01]  /*0360*/  IABS R12, R21 ;  /* 0x00000015000c7213 */ /* 0x001fe20000000000 */
[C---:B------:R-:W-:Y:S01]  /*0370*/  VIADD R4, R22.reuse, 0xfffffffd ;  /* 0xfffffffd16047836 */ /* 0x040fe20000000000 */
[C---:B------:R-:W-:Y:S01]  /*0380*/  IADD3 R15, PT, PT, R22.reuse, -0x1, RZ ;  /* 0xffffffff160f7810 */ /* 0x040fe20007ffe0ff */
[C---:B------:R-:W-:Y:S01]  /*0390*/  VIADD R10, R22.reuse, 0x1 ;  /* 0x00000001160a7836 */ /* 0x040fe20000000000 */
[----:B------:R-:W0:Y:S01]  /*03a0*/  I2F.RP R6, R12 ;  /* 0x0000000c00067306 */ /* 0x000e220000209400 */
[----:B------:R-:W-:Y:S01]  /*03b0*/  IABS R19, R22 ;  /* 0x0000001600137213 */ /* 0x000fe20000000000 */
[----:B------:R-:W-:Y:S01]  /*03c0*/  VIADD R24, R22, 0x3 ;  /* 0x0000000316187836 */ /* 0x000fe20000000000 */
[----:B------:R-:W-:Y:S02]  /*03d0*/  IABS R11, R4 ;  /* 0x00000004000b7213 */ /* 0x000fe40000000000 */
[----:B------:R-:W-:Y:S02]  /*03e0*/  ISETP.GE.AND P5, PT, R4, RZ, PT ;  /* 0x000000ff0400720c */ /* 0x000fe40003fa6270 */
[----:B------:R-:W-:Y:S01]  /*03f0*/  MOV R4, RZ ;  /* 0x000000ff00047202 */ /* 0x000fe20000000f00 */
[----:B------:R-:W-:Y:S01]  /*0400*/  IMAD.HI.U32 R13, R13, R11, RZ ;  /* 0x0000000b0d0d7227 */ /* 0x000fe200078e00ff */
[----:B------:R-:W-:-:S02]  /*0410*/  IABS R7, R15 ;  /* 0x0000000f00077213 */ /* 0x000fc40000000000 */
[----:B------:R-:W-:Y:S01]  /*0420*/  IADD3 R8, PT, PT, R22, 0x2, RZ ;  /* 0x0000000216087810 */ /* 0x000fe20007ffe0ff */
[----:B------:R-:W-:Y:S01]  /*0430*/  IMAD.MOV R13, RZ, RZ, -R13 ;  /* 0x000000ffff0d7224 */ /* 0x000fe200078e0a0d */
[----:B0-----:R-:W0:Y:S03]  /*0440*/  MUFU.RCP R6, R6 ;  /* 0x0000000600067308 */ /* 0x001e260000001000 */
[----:B------:R-:W-:Y:S01]  /*0450*/  IMAD R11, R12, R13, R11 ;  /* 0x0000000d0c0b7224 */ /* 0x000fe200078e020b */
[----:B------:R-:W-:-:S04]  /*0460*/  IABS R25, R8 ;  /* 0x0000000800197213 */ /* 0x000fc80000000000 */
[----:B------:R-:W-:Y:S02]  /*0470*/  ISETP.GT.U32.AND P0, PT, R14, R11, PT ;  /* 0x0000000b0e00720c */ /* 0x000fe40003f04070 */
[----:B0-----:R-:W-:-:S11]  /*0480*/  IADD3 R5, PT, PT, R6, 0xffffffe, RZ ;  /* 0x0ffffffe06057810 */ /* 0x001fd60007ffe0ff */
[----:B------:R-:W-:Y:S01]  /*0490*/  @!P0 IMAD.IADD R11, R11, 0x1, -R12 ;  /* 0x000000010b0b8824 */ /* 0x000fe200078e0a0c */
[----:B------:R-:W0:Y:S04]  /*04a0*/  F2I.FTZ.U32.TRUNC.NTZ R5, R5 ;  /* 0x0000000500057305 */ /* 0x000e28000021f000 */
[----:B------:R-:W-:-:S13]  /*04b0*/  ISETP.GT.U32.AND P0, PT, R14, R11, PT ;  /* 0x0000000b0e00720c */ /* 0x000fda0003f04070 */
[----:B------:R-:W-:Y:S01]  /*04c0*/  @!P0 IMAD.IADD R11, R11, 0x1, -R12 ;  /* 0x000000010b0b8824 */ /* 0x000fe200078e0a0c */
[----:B0-----:R-:W-:-:S05]  /*04d0*/  IADD3 R13, PT, PT, RZ, -R5, RZ ;  /* 0x80000005ff0d7210 */ /* 0x001fca0007ffe0ff */
[----:B------:R-:W-:-:S04]  /*04e0*/  IMAD R13, R13, R12, RZ ;  /* 0x0000000c0d0d7224 */ /* 0x000fc800078e02ff */
[----:B------:R-:W-:Y:S01]  /*04f0*/  IMAD.HI.U32 R13, R5, R13, R4 ;  /* 0x0000000d050d7227 */ /* 0x000fe200078e0004 */
[----:B------:R-:W-:-:S03]  /*0500*/  IABS R5, R10 ;  /* 0x0000000a00057213 */ /* 0x000fc60000000000 */
[----:B------:R-:W-:Y:S02]  /*0510*/  VIADD R4, R22, 0xfffffffe ;  /* 0xfffffffe16047836 */ /* 0x000fe40000000000 */
[----:B------:R-:W-:-:S03]  /*0520*/  IMAD.HI.U32 R14, R13, R19, RZ ;  /* 0x000000130d0e7227 */ /* 0x000fc600078e00ff */
[----:B------:R-:W-:Y:S01]  /*0530*/  IABS R9, R4 ;  /* 0x0000000400097213 */ /* 0x000fe20000000000 */
[----:B------:R-:W-:Y:S01]  /*0540*/  IMAD.HI.U32 R6, R13, R7, RZ ;  /* 0x000000070d067227 */ /* 0x000fe200078e00ff */
[----:B------:R-:W-:-:S03]  /*0550*/  ISETP.GE.AND P6, PT, R4, RZ, PT ;  /* 0x000000ff0400720c */ /* 0x000fc60003fc6270 */
[----:B------:R-:W-:Y:S01]  /*0560*/  IMAD.HI.U32 R4, R13, R9, RZ ;  /* 0x000000090d047227 */ /* 0x000fe200078e00ff */
[----:B------:R-:W-:-:S03]  /*0570*/  IADD3 R6, PT, PT, -R6, RZ, RZ ;  /* 0x000000ff06067210 */ /* 0x000fc60007ffe1ff */
[----:B------:R-:W-:Y:S02]  /*0580*/  IMAD.MOV R23, RZ, RZ, -R4 ;  /* 0x000000ffff177224 */ /* 0x000fe400078e0a04 */
[----:B------:R-:W-:Y:S02]  /*0590*/  IMAD.MOV R14, RZ, RZ, -R14 ;  /* 0x000000ffff0e7224 */ /* 0x000fe400078e0a0e */
[C---:B------:R-:W-:Y:S01]  /*05a0*/  IMAD R9, R12.reuse, R23, R9 ;  /* 0x000000170c097224 */ /* 0x040fe200078e0209 */
[----:B------:R-:W-:Y:S01]  /*05b0*/  IABS R23, R24 ;  /* 0x0000001800177213 */ /* 0x000fe20000000000 */
[----:B------:R-:W-:Y:S01]  /*05c0*/  IMAD R19, R12, R14, R19 ;  /* 0x0000000e0c137224 */ /* 0x000fe200078e0213 */
[----:B------:R-:W-:Y:S01]  /*05d0*/  MOV R14, R12 ;  /* 0x0000000c000e7202 */ /* 0x000fe20000000f00 */
[----:B------:R-:W-:-:S03]  /*05e0*/  IMAD.HI.U32 R20, R13, R5, RZ ;  /* 0x000000050d147227 */ /* 0x000fc600078e00ff */
[----:B------:R-:W-:Y:S01]  /*05f0*/  ISETP.GT.U32.AND P1, PT, R14, R9, PT ;  /* 0x000000090e00720c */ /* 0x000fe20003f24070 */
[----:B------:R-:W-:Y:S01]  /*0600*/  IMAD R7, R12, R6, R7 ;  /* 0x000000060c077224 */ /* 0x000fe200078e0207 */
[----:B------:R-:W-:Y:S01]  /*0610*/  IADD3 R20, PT, PT, -R20, RZ, RZ ;  /* 0x000000ff14147210 */ /* 0x000fe20007ffe1ff */
[----:B------:R-:W-:Y:S01]  /*0620*/  IMAD.HI.U32 R4, R13, R25, RZ ;  /* 0x000000190d047227 */ /* 0x000fe200078e00ff */
[C---:B------:R-:W-:Y:S02]  /*0630*/  ISETP.GT.U32.AND P0, PT, R14.reuse, R19, PT ;  /* 0x000000130e00720c */ /* 0x040fe40003f04070 */
[----:B------:R-:W-:Y:S01]  /*0640*/  ISETP.GT.U32.AND P3, PT, R14, R7, PT ;  /* 0x000000070e00720c */ /* 0x000fe20003f64070 */
[----:B------:R-:W-:Y:S01]  /*0650*/  IMAD R5, R12, R20, R5 ;  /* 0x000000140c057224 */ /* 0x000fe200078e0205 */
[----:B------:R-:W-:Y:S01]  /*0660*/  IADD3 R20, PT, PT, R22, 0x4, RZ ;  /* 0x0000000416147810 */ /* 0x000fe20007ffe0ff */
[----:B------:R-:W-:-:S03]  /*0670*/  IMAD.MOV R4, RZ, RZ, -R4 ;  /* 0x000000ffff047224 */ /* 0x000fc600078e0a04 */
[----:B------:R-:W-:Y:S01]  /*0680*/  ISETP.GT.U32.AND P2, PT, R14, R5, PT ;  /* 0x000000050e00720c */ /* 0x000fe20003f44070 */
[----:B------:R-:W-:Y:S01]  /*0690*/  @!P1 IMAD.IADD R9, R9, 0x1, -R12 ;  /* 0x0000000109099824 */ /* 0x000fe200078e0a0c */
[----:B------:R-:W-:Y:S01]  /*06a0*/  IABS R6, R20 ;  /* 0x0000001400067213 */ /* 0x000fe20000000000 */
[----:B------:R-:W-:Y:S01]  /*06b0*/  IMAD R25, R12, R4, R25 ;  /* 0x000000040c197224 */ /* 0x000fe200078e0219 */
[----:B------:R-:W-:Y:S01]  /*06c0*/  MOV R4, R11 ;  /* 0x0000000b00047202 */ /* 0x000fe20000000f00 */
[----:B------:R-:W-:Y:S01]  /*06d0*/  IMAD.HI.U32 R11, R13, R23, RZ ;  /* 0x000000170d0b7227 */ /* 0x000fe200078e00ff */
[-C--:B------:R-:W-:Y:S02]  /*06e0*/  @!P0 IADD3 R19, PT, PT, R19, -R12.reuse, RZ ;  /* 0x8000000c13138210 */ /* 0x080fe40007ffe0ff */
[----:B------:R-:W-:Y:S01]  /*06f0*/  @!P3 IADD3 R7, PT, PT, R7, -R12, RZ ;  /* 0x8000000c0707b210 */ /* 0x000fe20007ffe0ff */
[----:B------:R-:W-:Y:S01]  /*0700*/  IMAD.HI.U32 R26, R13, R6, RZ ;  /* 0x000000060d1a7227 */ /* 0x000fe200078e00ff */
[----:B------:R-:W-:-:S02]  /*0710*/  ISETP.GT.U32.AND P3, PT, R14, R9, PT ;  /* 0x000000090e00720c */ /* 0x000fc40003f64070 */
[C---:B------:R-:W-:Y:S01]  /*0720*/  ISETP.GT.U32.AND P1, PT, R14.reuse, R7, PT ;  /* 0x000000070e00720c */ /* 0x040fe20003f24070 */
[----:B------:R-:W-:Y:S01]  /*0730*/  @!P2 IMAD.IADD R5, R5, 0x1, -R12 ;  /* 0x000000010505a824 */ /* 0x000fe200078e0a0c */
[----:B------:R-:W-:Y:S01]  /*0740*/  ISETP.GT.U32.AND P2, PT, R14, R19, PT ;  /* 0x000000130e00720c */ /* 0x000fe20003f44070 */
[----:B------:R-:W-:Y:S01]  /*0750*/  IMAD.MOV R11, RZ, RZ, -R11 ;  /* 0x000000ffff0b7224 */ /* 0x000fe200078e0a0b */
[----:B------:R-:W-:Y:S01]  /*0760*/  IADD3 R27, PT, PT, -R26, RZ, RZ ;  /* 0x000000ff1a1b7210 */ /* 0x000fe20007ffe1ff */
[----:B------:R-:W-:Y:S01]  /*0770*/  @!P5 IMAD.MOV R4, RZ, RZ, -R4 ;  /* 0x000000ffff04d224 */ /* 0x000fe200078e0a04 */
[----:B------:R-:W-:Y:S01]  /*0780*/  ISETP.GT.U32.AND P4, PT, R14, R25, PT ;  /* 0x000000190e00720c */ /* 0x000fe20003f84070 */
[C---:B------:R-:W-:Y:S01]  /*0790*/  IMAD R23, R12.reuse, R11, R23 ;  /* 0x0000000b0c177224 */ /* 0x040fe200078e0217 */
[----:B------:R-:W-:Y:S01]  /*07a0*/  ISETP.GE.AND P5, PT, R15, RZ, PT ;  /* 0x000000ff0f00720c */ /* 0x000fe20003fa6270 */
[----:B------:R-:W-:Y:S01]  /*07b0*/  IMAD R11, R12, R27, R6 ;  /* 0x0000001b0c0b7224 */ /* 0x000fe200078e0206 */
[----:B------:R-:W-:Y:S01]  /*07c0*/  ISETP.NE.AND P0, PT, R21, RZ, PT ;  /* 0x000000ff1500720c */ /* 0x000fe20003f05270 */
[----:B------:R-:W-:Y:S01]  /*07d0*/  @!P3 IMAD.IADD R9, R9, 0x1, -R12 ;  /* 0x000000010909b824 */ /* 0x000fe200078e0a0c */
[----:B------:R-:W-:-:S02]  /*07e0*/  LOP3.LUT R15, RZ, R21, RZ, 0x33, !PT ;  /* 0x00000015ff0f7212 */ /* 0x000fc400078e33ff */
[-C--:B------:R-:W-:Y:S01]  /*07f0*/  @!P1 IADD3 R7, PT, PT, R7, -R12.reuse, RZ ;  /* 0x8000000c07079210 */ /* 0x080fe20007ffe0ff */
[----:B------:R-:W-:Y:S01]  /*0800*/  IMAD.MOV.U32 R6, RZ, RZ, R9 ;  /* 0x000000ffff067224 */ /* 0x000fe200078e0009 */
[----:B------:R-:W-:Y:S02]  /*0810*/  ISETP.GT.U32.AND P1, PT, R14, R23, PT ;  /* 0x000000170e00720c */ /* 0x000fe40003f24070 */
[----:B------:R-:W-:Y:S02]  /*0820*/  @!P2 IADD3 R19, PT, PT, R19, -R12, RZ ;  /* 0x8000000c1313a210 */ /* 0x000fe40007ffe0ff */
[----:B------:R-:W-:Y:S01]  /*0830*/  @!P6 IADD3 R6, PT, PT, -R6, RZ, RZ ;  /* 0x000000ff0606e210 */ /* 0x000fe20007ffe1ff */
[----:B------:R-:W-:Y:S01]  /*0840*/  @!P5 IMAD.MOV R7, RZ, RZ, -R7 ;  /* 0x000000ffff07d224 */ /* 0x000fe200078e0a07 */
[----:B------:R-:W-:Y:S02]  /*0850*/  ISETP.GT.U32.AND P6, PT, R14, R11, PT ;  /* 0x0000000b0e00720c */ /* 0x000fe40003fc4070 */
[----:B------:R-:W-:-:S02]  /*0860*/  ISETP.GE.AND P2, PT, R22, RZ, PT ;  /* 0x000000ff1600720c */ /* 0x000fc40003f46270 */
[----:B------:R-:W-:Y:S02]  /*0870*/  @!P4 IADD3 R25, PT, PT, R25, -R12, RZ ;  /* 0x8000000c1919c210 */ /* 0x000fe40007ffe0ff */
[C---:B------:R-:W-:Y:S02]  /*0880*/  ISETP.GT.U32.AND P4, PT, R14.reuse, R5, PT ;  /* 0x000000050e00720c */ /* 0x040fe40003f84070 */
[----:B------:R-:W-:Y:S02]  /*0890*/  ISETP.GT.U32.AND P3, PT, R14, R25, PT ;  /* 0x000000190e00720c */ /* 0x000fe40003f64070 */
[----:B------:R-:W-:Y:S02]  /*08a0*/  SEL R9, R15, R4, !P0 ;  /* 0x000000040f097207 */ /* 0x000fe40004000000 */
[----:B------:R-:W-:Y:S01]  /*08b0*/  MOV R4, R19 ;  /* 0x0000001300047202 */ /* 0x000fe20000000f00 */
[----:B------:R-:W-:Y:S01]  /*08c0*/  @!P6 IMAD.IADD R11, R11, 0x1, -R12 ;  /* 0x000000010b0be824 */ /* 0x000fe200078e0a0c */
[----:B------:R-:W-:Y:S01]  /*08d0*/  @!P1 IADD3 R23, PT, PT, R23, -R12, RZ ;  /* 0x8000000c17179210 */ /* 0x000fe20007ffe0ff */
[----:B------:R-:W-:Y:S01]  /*08e0*/  IMAD.IADD R9, R16, 0x1, R9 ;  /* 0x0000000110097824 */ /* 0x000fe200078e0209 */
[----:B------:R-:W-:-:S02]  /*08f0*/  @!P2 IADD3 R4, PT, PT, -R4, RZ, RZ ;  /* 0x000000ff0404a210 */ /* 0x000fc40007ffe1ff */
[----:B------:R-:W-:Y:S01]  /*0900*/  ISETP.GE.AND P5, PT, R10, RZ, PT ;  /* 0x000000ff0a00720c */ /* 0x000fe20003fa6270 */
[----:B------:R-:W-:Y:S01]  /*0910*/  @!P4 IMAD.IADD R5, R5, 0x1, -R12 ;  /* 0x000000010505c824 */ /* 0x000fe200078e0a0c */
[----:B------:R-:W-:Y:S02]  /*0920*/  ISETP.GT.U32.AND P2, PT, R14, R23, PT ;  /* 0x000000170e00720c */ /* 0x000fe40003f44070 */
[----:B------:R-:W-:Y:S01]  /*0930*/  ISETP.GE.AND P4, PT, R8, RZ, PT ;  /* 0x000000ff0800720c */ /* 0x000fe20003f86270 */
[----:B-1----:R-:W-:Y:S01]  /*0940*/  IMAD.WIDE R8, R9, 0x4, R2 ;  /* 0x0000000409087825 */ /* 0x002fe200078e0202 */
[----:B------:R-:W-:Y:S02]  /*0950*/  ISETP.GT.U32.AND P6, PT, R14, R11, PT ;  /* 0x0000000b0e00720c */ /* 0x000fe40003fc4070 */
[----:B------:R-:W-:Y:S02]  /*0960*/  SEL R27, R15, R6, !P0 ;  /* 0x000000060f1b7207 */ /* 0x000fe40004000000 */
[----:B------:R-:W-:Y:S01]  /*0970*/  @!P3 IADD3 R25, PT, PT, R25, -R12, RZ ;  /* 0x8000000c1919b210 */ /* 0x000fe20007ffe0ff */
[----:B------:R-:W2:Y:S01]  /*0980*/  LDG.E.CONSTANT R19, desc[UR8][R8.64] ;  /* 0x0000000808137981 */ /* 0x000ea2000c1e9900 */
[----:B------:R-:W-:-:S02]  /*0990*/  MOV R10, R5 ;  /* 0x00000005000a7202 */ /* 0x000fc40000000f00 */
[----:B------:R-:W-:Y:S02]  /*09a0*/  ISETP.GE.AND P3, PT, R24, RZ, PT ;  /* 0x000000ff1800720c */ /* 0x000fe40003f66270 */
[----:B------:R-:W-:Y:S01]  /*09b0*/  SEL R29, R15, R7, !P0 ;  /* 0x000000070f1d7207 */ /* 0x000fe20004000000 */
[----:B------:R-:W-:Y:S01]  /*09c0*/  IMAD.IADD R7, R16, 0x1, R27 ;  /* 0x0000000110077824 */ /* 0x000fe200078e021b */
[----:B------:R-:W-:Y:S01]  /*09d0*/  @!P5 IADD3 R10, PT, PT, -R10, RZ, RZ ;  /* 0x000000ff0a0ad210 */ /* 0x000fe20007ffe1ff */
[----:B------:R-:W-:Y:S01]  /*09e0*/  IMAD.MOV.U32 R26, RZ, RZ, R25 ;  /* 0x000000ffff1a7224 */ /* 0x000fe200078e0019 */
[----:B------:R-:W-:Y:S01]  /*09f0*/  @!P2 IADD3 R23, PT, PT, R23, -R12, RZ ;  /* 0x8000000c1717a210 */ /* 0x000fe20007ffe0ff */
[----:B------:R-:W-:Y:S01]  /*0a00*/  IMAD.WIDE R6, R7, 0x4, R2 ;  /* 0x0000000407067825 */ /* 0x000fe200078e0202 */
[----:B------:R-:W-:Y:S02]  /*0a10*/  ISETP.GE.AND P1, PT, R20, RZ, PT ;  /* 0x000000ff1400720c */ /* 0x000fe40003f26270 */
[C---:B------:R-:W-:Y:S01]  /*0a20*/  SEL R27, R15.reuse, R4, !P0 ;  /* 0x000000040f1b7207 */ /* 0x040fe20004000000 */
[----:B------:R-:W-:Y:S01]  /*0a30*/  @!P4 IMAD.MOV R26, RZ, RZ, -R26 ;  /* 0x000000ffff1ac224 */ /* 0x000fe200078e0a1a */
[----:B------:R-:W-:Y:S01]  /*0a40*/  SEL R25, R15, R10, !P0 ;  /* 0x0000000a0f197207 */ /* 0x000fe20004000000 */
[C---:B------:R-:W-:Y:S01]  /*0a50*/  IMAD.IADD R29, R16.reuse, 0x1, R29 ;  /* 0x00000001101d7824 */ /* 0x040fe200078e021d */
[----:B------:R-:W-:Y:S01]  /*0a60*/  @!P6 IADD3 R11, PT, PT, R11, -R12, RZ ;  /* 0x8000000c0b0be210 */ /* 0x000fe20007ffe0ff */
[----:B------:R-:W-:Y:S01]  /*0a70*/  IMAD.MOV.U32 R10, RZ, RZ, R23 ;  /* 0x000000ffff0a7224 */ /* 0x000fe200078e0017 */
[----:B------:R0:W3:Y:S01]  /*0a80*/  LDG.E.CONSTANT R20, desc[UR8][R6.64] ;  /* 0x0000000806147981 */ /* 0x0000e2000c1e9900 */
[----:B------:R-:W-:Y:S01]  /*0a90*/  IMAD.WIDE R4, R29, 0x4, R2 ;  /* 0x000000041d047825 */ /* 0x000fe200078e0202 */
[----:B------:R-:W-:-:S03]  /*0aa0*/  IADD3 R25, PT, PT, R16, R25, RZ ;  /* 0x0000001910197210 */ /* 0x000fc60007ffe0ff */
[----:B------:R-:W-:Y:S01]  /*0ab0*/  IMAD.IADD R27, R16, 0x1, R27 ;  /* 0x00000001101b7824 */ /* 0x000fe200078e021b */
[----:B------:R-:W-:Y:S01]  /*0ac0*/  @!P3 IADD3 R10, PT, PT, -R10, RZ, RZ ;  /* 0x000000ff0a0ab210 */ /* 0x000fe20007ffe1ff */
[----:B------:R1:W4:Y:S01]  /*0ad0*/  LDG.E.CONSTANT R24, desc[UR8][R4.64] ;  /* 0x0000000804187981 */ /* 0x000322000c1e9900 */
[----:B0-----:R-:W-:Y:S01]  /*0ae0*/  SEL R7, R15, R26, !P0 ;  /* 0x0000001a0f077207 */ /* 0x001fe20004000000 */
[----:B------:R-:W-:Y:S02]  /*0af0*/  IMAD.MOV.U32 R26, RZ, RZ, R11 ;  /* 0x000000ffff1a7224 */ /* 0x000fe400078e000b */
[----:B------:R-:W-:Y:S01]  /*0b00*/  IMAD.WIDE R8, R27, 0x4, R2 ;  /* 0x000000041b087825 */ /* 0x000fe200078e0202 */
[----:B------:R-:W-:Y:S02]  /*0b10*/  SEL R11, R15, R10, !P0 ;  /* 0x0000000a0f0b7207 */ /* 0x000fe40004000000 */
[----:B------:R-:W-:Y:S01]  /*0b20*/  @!P1 IADD3 R26, PT, PT, -R26, RZ, RZ ;  /* 0x000000ff1a1a9210 */ /* 0x000fe20007ffe1ff */
[----:B------:R-:W-:Y:S01]  /*0b30*/  IMAD.IADD R7, R16, 0x1, R7 ;  /* 0x0000000110077824 */ /* 0x000fe200078e0207 */
[----:B------:R0:W5:Y:S01]  /*0b40*/  LDG.E.CONSTANT R23, desc[UR8][R8.64] ;  /* 0x0000000808177981 */ /* 0x000162000c1e9900 */
[----:B-1----:R-:W-:Y:S01]  /*0b50*/  IMAD.WIDE R4, R25, 0x4, R2 ;  /* 0x0000000419047825 */ /* 0x002fe200078e0202 */
[----:B------:R-:W-:-:S03]  /*0b60*/  SEL R25, R15, R26, !P0 ;  /* 0x0000001a0f197207 */ /* 0x000fc60004000000 */
[----:B------:R-:W-:Y:S01]  /*0b70*/  IMAD.WIDE R6, R7, 0x4, R2 ;  /* 0x0000000407067825 */ /* 0x000fe200078e0202 */
[C---:B------:R-:W-:Y:S01]  /*0b80*/  IADD3 R25, PT, PT, R16.reuse, R25, RZ ;  /* 0x0000001910197210 */ /* 0x040fe20007ffe0ff */
[----:B------:R-:W5:Y:S02]  /*0b90*/  LDG.E.CONSTANT R4, desc[UR8][R4.64] ;  /* 0x0000000804047981 */ /* 0x000f64000c1e9900 */
[----:B------:R-:W-:Y:S02]  /*0ba0*/  IMAD.IADD R11, R16, 0x1, R11 ;  /* 0x00000001100b7824 */ /* 0x000fe400078e020b */
[----:B------:R-:W5:Y:S02]  /*0bb0*/  LDG.E.CONSTANT R6, desc[UR8][R6.64] ;  /* 0x0000000806067981 */ /* 0x000f64000c1e9900 */
[----:B0-----:R-:W-:-:S04]  /*0bc0*/  IMAD.WIDE R8, R11, 0x4, R2 ;  /* 0x000000040b087825 */ /* 0x001fc800078e0202 */
[----:B------:R-:W-:Y:S02]  /*0bd0*/  IMAD.WIDE R10, R25, 0x4, R2 ;  /* 0x00000004190a7825 */ /* 0x000fe400078e0202 */
[----:B------:R-:W5:Y:S04]  /*0be0*/  LDG.E.CONSTANT R8, desc[UR8][R8.64] ;  /* 0x0000000808087981 */ /* 0x000f68000c1e9900 */
[----:B------:R-:W5:Y:S01]  /*0bf0*/  LDG.E.CONSTANT R10, desc[UR8][R10.64] ;  /* 0x000000080a0a7981 */ /* 0x000f62000c1e9900 */
[----:B------:R-:W-:Y:S01]  /*0c00*/  IMAD.MOV.U32 R25, RZ, RZ, 0x3f800008 ;  /* 0x3f800008ff197424 */ /* 0x000fe200078e00ff */
[----:B------:R-:W-:-:S04]  /*0c10*/  UIADD3 UR5, UPT, UPT, UR5, 0x8, URZ ;  /* 0x0000000805057890 */ /* 0x000fc8000fffe0ff */
[----:B------:R-:W-:Y:S01]  /*0c20*/  UISETP.NE.AND UP1, UPT, UR5, URZ, UPT ;  /* 0x000000ff0500728c */ /* 0x000fe2000bf25270 */
[----:B------:R-:W-:Y:S01]  /*0c30*/  IADD3 R22, PT, PT, R22, 0x8, RZ ;  /* 0x0000000816167810 */ /* 0x000fe20007ffe0ff */
[----:B--2---:R-:W-:-:S04]  /*0c40*/  FFMA R19, R19, R25, 1 ;  /* 0x3f80000013137423 */ /* 0x004fc80000000019 */
[----:B------:R-:W-:-:S04]  /*0c50*/  FADD R19, R19, -1 ;  /* 0xbf80000013137421 */ /* 0x000fc80000000000 */
[----:B------:R-:W-:Y:S01]  /*0c60*/  FADD R19, R19, R18 ;  /* 0x0000001213137221 */ /* 0x000fe20000000000 */
[----:B---3--:R-:W-:-:S04]  /*0c70*/  FFMA R20, R20, R25, 1 ;  /* 0x3f80000014147423 */ /* 0x008fc80000000019 */
[----:B------:R-:W-:Y:S01]  /*0c80*/  FADD R20, R20, -1 ;  /* 0xbf80000014147421 */ /* 0x000fe20000000000 */
[----:B----4-:R-:W-:-:S03]  /*0c90*/  FFMA R24, R24, R25, 1 ;  /* 0x3f80000018187423 */ /* 0x010fc60000000019 */
[----:B------:R-:W-:Y:S01]  /*0ca0*/  FADD R19, R19, R20 ;  /* 0x0000001413137221 */ /* 0x000fe20000000000 */
[----:B------:R-:W-:Y:S01]  /*0cb0*/  FADD R24, R24, -1 ;  /* 0xbf80000018187421 */ /* 0x000fe20000000000 */
[----:B-----5:R-:W-:-:S03]  /*0cc0*/  FFMA R23, R23, R25, 1 ;  /* 0x3f80000017177423 */ /* 0x020fc60000000019 */
[----:B------:R-:W-:Y:S01]  /*0cd0*/  FADD R24, R19, R24 ;  /* 0x0000001813187221 */ /* 0x000fe20000000000 */
[----:B------:R-:W-:Y:S01]  /*0ce0*/  FADD R23, R23, -1 ;  /* 0xbf80000017177421 */ /* 0x000fe20000000000 */
[----:B------:R-:W-:-:S03]  /*0cf0*/  FFMA R4, R4, R25, 1 ;  /* 0x3f80000004047423 */ /* 0x000fc60000000019 */
[----:B------:R-:W-:Y:S01]  /*0d00*/  FADD R23, R24, R23 ;  /* 0x0000001718177221 */ /* 0x000fe20000000000 */
[----:B------:R-:W-:Y:S01]  /*0d10*/  FADD R4, R4, -1 ;  /* 0xbf80000004047421 */ /* 0x000fe20000000000 */
[----:B------:R-:W-:-:S03]  /*0d20*/  FFMA R6, R6, R25, 1 ;  /* 0x3f80000006067423 */ /* 0x000fc60000000019 */
[----:B------:R-:W-:Y:S01]  /*0d30*/  FADD R23, R23, R4 ;  /* 0x0000000417177221 */ /* 0x000fe20000000000 */
[----:B------:R-:W-:Y:S01]  /*0d40*/  FADD R6, R6, -1 ;  /* 0xbf80000006067421 */ /* 0x000fe20000000000 */
[----:B------:R-:W-:-:S03]  /*0d50*/  FFMA R8, R8, R25, 1 ;  /* 0x3f80000008087423 */ /* 0x000fc60000000019 */
[----:B------:R-:W-:Y:S01]  /*0d60*/  FADD R23, R23, R6 ;  /* 0x0000000617177221 */ /* 0x000fe20000000000 */
[----:B------:R-:W-:Y:S01]  /*0d70*/  FFMA R10, R10, R25, 1 ;  /* 0x3f8000000a0a7423 */ /* 0x000fe20000000019 */
[----:B------:R-:W-:-:S03]  /*0d80*/  FADD R8, R8, -1 ;  /* 0xbf80000008087421 */ /* 0x000fc60000000000 */
[----:B------:R-:W-:Y:S01]  /*0d90*/  FADD R10, R10, -1 ;  /* 0xbf8000000a0a7421 */ /* 0x000fe20000000000 */
[----:B------:R-:W-:-:S04]  /*0da0*/  FADD R23, R23, R8 ;  /* 0x0000000817177221 */ /* 0x000fc80000000000 */
[----:B------:R-:W-:Y:S01]  /*0db0*/  FADD R18, R23, R10 ;  /* 0x0000000a17127221 */ /* 0x000fe20000000000 */
[----:B------:R-:W-:Y:S06]  /*0dc0*/  BRA.U UP1, `(.L_x_3) ;  /* 0xfffffff501647547 */ /* 0x000fec000b83ffff */
.L_x_2:
[----:B------:R-:W-:Y:S05]  /*0dd0*/  BRA.U !UP0, `(.L_x_1) ;  /* 0x0000000908447547 */ /* 0x000fea000b800000 */
[----:B------:R-:W0:Y:S01]  /*0de0*/  LDCU UR5, c[0x0][0x394] ;  /* 0x00007280ff0577ac */ /* 0x000e220008000800 */
[----:B------:R-:W-:Y:S02]  /*0df0*/  UISETP.GE.U32.AND UP0, UPT, UR6, 0x4, UPT ;  /* 0x000000040600788c */ /* 0x000fe4000bf06070 */
[----:B0-----:R-:W-:-:S04]  /*0e00*/  ULOP3.LUT UR7, UR5, 0x3, URZ, 0xc0, !UPT ;  /* 0x0000000305077892 */ /* 0x001fc8000f8ec0ff */
[----:B------:R-:W-:-:S03]  /*0e10*/  UISETP.NE.AND UP1, UPT, UR7, URZ, UPT ;  /* 0x000000ff0700728c */ /* 0x000fc6000bf25270 */
[----:B------:R-:W-:Y:S08]  /*0e20*/  BRA.U !UP0, `(.L_x_4) ;  /* 0x00000005082c7547 */ /* 0x000ff0000b800000 */
[----:B------:R-:W-:-:S04]  /*0e30*/  VIADD R20, R17, UR4 ;  /* 0x0000000411147c36 */ /* 0x000fc80008000000 */
[C---:B------:R-:W-:Y:S01]  /*0e40*/  VIADD R19, R20.reuse, 0x2 ;  /* 0x0000000214137836 */ /* 0x040fe20000000000 */
[----:B------:R-:W-:Y:S02]  /*0e50*/  IABS R5, R20 ;  /* 0x0000001400057213 */ /* 0x000fe40000000000 */
[C---:B------:R-:W-:Y:S02]  /*0e60*/  IADD3 R10, PT, PT, R20.reuse, 0x1, RZ ;  /* 0x00000001140a7810 */ /* 0x040fe40007ffe0ff */
[----:B------:R-:W-:Y:S01]  /*0e70*/  IADD3 R8, PT, PT, R20, 0x3, RZ ;  /* 0x0000000314087810 */ /* 0x000fe20007ffe0ff */
[C---:B------:R-:W-:Y:S01]  /*0e80*/  IMAD.HI.U32 R2, R13.reuse, R5, RZ ;  /* 0x000000050d027227 */ /* 0x040fe200078e00ff */
[----:B------:R-:W-:Y:S02]  /*0e90*/  IABS R7, R10 ;  /* 0x0000000a00077213 */ /* 0x000fe40000000000 */
[----:B------:R-:W-:Y:S01]  /*0ea0*/  IABS R11, R8 ;  /* 0x00000008000b7213 */ /* 0x000fe20000000000 */
[----:B------:R-:W-:Y:S01]  /*0eb0*/  IMAD.MOV R6, RZ, RZ, -R2 ;  /* 0x000000ffff067224 */ /* 0x000fe200078e0a02 */
[----:B------:R-:W-:Y:S01]  /*0ec0*/  IABS R9, R19 ;  /* 0x0000001300097213 */ /* 0x000fe20000000000 */
[----:B------:R-:W-:Y:S01]  /*0ed0*/  IMAD.HI.U32 R3, R13, R7, RZ ;  /* 0x000000070d037227 */ /* 0x000fe200078e00ff */
[----:B------:R-:W-:-:S03]  /*0ee0*/  ISETP.GE.AND P6, PT, R10, RZ, PT ;  /* 0x000000ff0a00720c */ /* 0x000fc60003fc6270 */
[----:B------:R-:W-:Y:S01]  /*0ef0*/  IMAD.HI.U32 R4, R13, R11, RZ ;  /* 0x0000000b0d047227 */ /* 0x000fe200078e00ff */
[----:B------:R-:W-:-:S03]  /*0f00*/  IADD3 R3, PT, PT, -R3, RZ, RZ ;  /* 0x000000ff03037210 */ /* 0x000fc60007ffe1ff */
[----:B------:R-:W-:Y:S01]  /*0f10*/  IMAD R5, R12, R6, R5 ;  /* 0x000000060c057224 */ /* 0x000fe200078e0205 */
[----:B------:R-:W-:Y:S01]  /*0f20*/  IADD3 R4, PT, PT, -R4, RZ, RZ ;  /* 0x000000ff04047210 */ /* 0x000fe20007ffe1ff */
[----:B------:R-:W-:-:S03]  /*0f30*/  IMAD.HI.U32 R2, R13, R9, RZ ;  /* 0x000000090d027227 */ /* 0x000fc600078e00ff */
[----:B------:R-:W-:Y:S01]  /*0f40*/  ISETP.GT.U32.AND P1, PT, R14, R5, PT ;  /* 0x000000050e00720c */ /* 0x000fe20003f24070 */
[----:B------:R-:W-:Y:S02]  /*0f50*/  IMAD.MOV R2, RZ, RZ, -R2 ;  /* 0x000000ffff027224 */ /* 0x000fe400078e0a02 */
[C---:B------:R-:W-:Y:S02]  /*0f60*/  IMAD R7, R12.reuse, R3, R7 ;  /* 0x000000030c077224 */ /* 0x040fe400078e0207 */
[C---:B------:R-:W-:Y:S02]  /*0f70*/  IMAD R9, R12.reuse, R2, R9 ;  /* 0x000000020c097224 */ /* 0x040fe400078e0209 */
[----:B------:R-:W-:Y:S01]  /*0f80*/  IMAD R11, R12, R4, R11 ;  /* 0x000000040c0b7224 */ /* 0x000fe200078e020b */
[C---:B------:R-:W-:Y:S01]  /*0f90*/  ISETP.GT.U32.AND P2, PT, R14.reuse, R7, PT ;  /* 0x000000070e00720c */ /* 0x040fe20003f44070 */
[----:B------:R-:W0:Y:S01]  /*0fa0*/  LDC.64 R2, c[0x0][0x380] ;  /* 0x0000e000ff027b82 */ /* 0x000e220000000a00 */
[----:B------:R-:W-:-:S02]  /*0fb0*/  ISETP.GT.U32.AND P3, PT, R14, R9, PT ;  /* 0x000000090e00720c */ /* 0x000fc40003f64070 */
[----:B------:R-:W-:Y:S01]  /*0fc0*/  ISETP.GT.U32.AND P4, PT, R14, R11, PT ;  /* 0x0000000b0e00720c */ /* 0x000fe20003f84070 */
[----:B------:R-:W-:-:S05]  /*0fd0*/  @!P1 IMAD.IADD R5, R5, 0x1, -R12 ;  /* 0x0000000105059824 */ /* 0x000fca00078e0a0c */
[----:B------:R-:W-:-:S03]  /*0fe0*/  ISETP.GT.U32.AND P5, PT, R14, R5, PT ;  /* 0x000000050e00720c */ /* 0x000fc60003fa4070 */
[-C--:B------:R-:W-:Y:S02]  /*0ff0*/  @!P2 IADD3 R7, PT, PT, R7, -R12.reuse, RZ ;  /* 0x8000000c0707a210 */ /* 0x080fe40007ffe0ff */
[--C-:B------:R-:W-:Y:S02]  /*1000*/  @!P3 IMAD.IADD R9, R9, 0x1, -R12.reuse ;  /* 0x000000010909b824 */ /* 0x100fe400078e0a0c */
[----:B------:R-:W-:Y:S02]  /*1010*/  @!P4 IADD3 R11, PT, PT, R11, -R12, RZ ;  /* 0x8000000c0b0bc210 */ /* 0x000fe40007ffe0ff */
[----:B------:R-:W-:Y:S02]  /*1020*/  ISETP.GT.U32.AND P2, PT, R14, R7, PT ;  /* 0x000000070e00720c */ /* 0x000fe40003f44070 */
[----:B------:R-:W-:Y:S02]  /*1030*/  ISETP.GE.AND P4, PT, R20, RZ, PT ;  /* 0x000000ff1400720c */ /* 0x000fe40003f86270 */
[----:B------:R-:W-:Y:S01]  /*1040*/  ISETP.GT.U32.AND P1, PT, R14, R9, PT ;  /* 0x000000090e00720c */ /* 0x000fe20003f24070 */
[----:B------:R-:W-:Y:S01]  /*1050*/  @!P5 IMAD.IADD R5, R5, 0x1, -R12 ;  /* 0x000000010505d824 */ /* 0x000fe200078e0a0c */
[----:B------:R-:W-:-:S02]  /*1060*/  ISETP.GE.AND P5, PT, R19, RZ, PT ;  /* 0x000000ff1300720c */ /* 0x000fc40003fa6270 */
[----:B------:R-:W-:-:S05]  /*1070*/  ISETP.GT.U32.AND P3, PT, R14, R11, PT ;  /* 0x0000000b0e00720c */ /* 0x000fca0003f64070 */
[-C--:B------:R-:W-:Y:S02]  /*1080*/  @!P2 IADD3 R7, PT, PT, R7, -R12.reuse, RZ ;  /* 0x8000000c0707a210 */ /* 0x080fe40007ffe0ff */
[----:B------:R-:W-:Y:S01]  /*1090*/  ISETP.GE.AND P2, PT, R8, RZ, PT ;  /* 0x000000ff0800720c */ /* 0x000fe20003f46270 */
[----:B------:R-:W-:Y:S01]  /*10a0*/  @!P4 IMAD.MOV R5, RZ, RZ, -R5 ;  /* 0x000000ffff05c224 */ /* 0x000fe200078e0a05 */
[-C--:B------:R-:W-:Y:S02]  /*10b0*/  @!P1 IADD3 R9, PT, PT, R9, -R12.reuse, RZ ;  /* 0x8000000c09099210 */ /* 0x080fe40007ffe0ff */
[----:B------:R-:W-:Y:S02]  /*10c0*/  @!P6 IADD3 R7, PT, PT, -R7, RZ, RZ ;  /* 0x000000ff0707e210 */ /* 0x000fe40007ffe1ff */
[----:B------:R-:W-:Y:S01]  /*10d0*/  SEL R5, R15, R5, !P0 ;  /* 0x000000050f057207 */ /* 0x000fe20004000000 */
[----:B------:R-:W-:Y:S01]  /*10e0*/  @!P5 IMAD.MOV R9, RZ, RZ, -R9 ;  /* 0x000000ffff09d224 */ /* 0x000fe200078e0a09 */
[----:B------:R-:W-:-:S02]  /*10f0*/  @!P3 IADD3 R11, PT, PT, R11, -R12, RZ ;  /* 0x8000000c0b0bb210 */ /* 0x000fc40007ffe0ff */
[C---:B------:R-:W-:Y:S02]  /*1100*/  IADD3 R5, PT, PT, R16.reuse, R5, RZ ;  /* 0x0000000510057210 */ /* 0x040fe40007ffe0ff */
[----:B------:R-:W-:Y:S02]  /*1110*/  SEL R7, R15, R7, !P0 ;  /* 0x000000070f077207 */ /* 0x000fe40004000000 */
[----:B------:R-:W-:Y:S01]  /*1120*/  @!P2 IADD3 R11, PT, PT, -R11, RZ, RZ ;  /* 0x000000ff0b0ba210 */ /* 0x000fe20007ffe1ff */
[----:B0-----:R-:W-:Y:S01]  /*1130*/  IMAD.WIDE R4, R5, 0x4, R2 ;  /* 0x0000000405047825 */ /* 0x001fe200078e0202 */
[C---:B------:R-:W-:Y:S02]  /*1140*/  SEL R9, R15.reuse, R9, !P0 ;  /* 0x000000090f097207 */ /* 0x040fe40004000000 */
[----:B------:R-:W-:Y:S01]  /*1150*/  SEL R11, R15, R11, !P0 ;  /* 0x0000000b0f0b7207 */ /* 0x000fe20004000000 */
[C---:B------:R-:W-:Y:S01]  /*1160*/  IMAD.IADD R7, R16.reuse, 0x1, R7 ;  /* 0x0000000110077824 */ /* 0x040fe200078e0207 */
[C---:B------:R-:W-:Y:S01]  /*1170*/  IADD3 R9, PT, PT, R16.reuse, R9, RZ ;  /* 0x0000000910097210 */ /* 0x040fe20007ffe0ff */
[----:B------:R-:W2:Y:S01]  /*1180*/  LDG.E.CONSTANT R4, desc[UR8][R4.64] ;  /* 0x0000000804047981 */ /* 0x000ea2000c1e9900 */
[----:B------:R-:W-:Y:S01]  /*1190*/  IADD3 R11, PT, PT, R16, R11, RZ ;  /* 0x0000000b100b7210 */ /* 0x000fe20007ffe0ff */
[----:B------:R-:W-:-:S04]  /*11a0*/  IMAD.WIDE R6, R7, 0x4, R2 ;  /* 0x0000000407067825 */ /* 0x000fc800078e0202 */
[--C-:B------:R-:W-:Y:S02]  /*11b0*/  IMAD.WIDE R8, R9, 0x4, R2.reuse ;  /* 0x0000000409087825 */ /* 0x100fe400078e0202 */
[----:B------:R-:W3:Y:S02]  /*11c0*/  LDG.E.CONSTANT R6, desc[UR8][R6.64] ;  /* 0x0000000806067981 */ /* 0x000ee4000c1e9900 */
[----:B------:R-:W-:Y:S02]  /*11d0*/  IMAD.WIDE R2, R11, 0x4, R2 ;  /* 0x000000040b027825 */ /* 0x000fe400078e0202 */
[----:B------:R-:W4:Y:S04]  /*11e0*/  LDG.E.CONSTANT R8, desc[UR8][R8.64] ;  /* 0x0000000808087981 */ /* 0x000f28000c1e9900 */
[----:B------:R-:W5:Y:S01]  /*11f0*/  LDG.E.CONSTANT R2, desc[UR8][R2.64] ;  /* 0x0000000802027981 */ /* 0x000f62000c1e9900 */
[----:B------:R-:W-:Y:S01]  /*1200*/  IMAD.MOV.U32 R19, RZ, RZ, 0x3f800008 ;  /* 0x3f800008ff137424 */ /* 0x000fe200078e00ff */
[----:B------:R-:W-:-:S03]  /*1210*/  UIADD3 UR4, UPT, UPT, UR4, 0x4, URZ ;  /* 0x0000000404047890 */ /* 0x000fc6000fffe0ff */
[----:B--2---:R-:W-:-:S04]  /*1220*/  FFMA R10, R4, R19, 1 ;  /* 0x3f800000040a7423 */ /* 0x004fc80000000013 */
[----:B------:R-:W-:Y:S01]  /*1230*/  FADD R11, R10, -1 ;  /* 0xbf8000000a0b7421 */ /* 0x000fe20000000000 */
[----:B---3--:R-:W-:-:S03]  /*1240*/  FFMA R4, R6, R19, 1 ;  /* 0x3f80000006047423 */ /* 0x008fc60000000013 */
[----:B------:R-:W-:Y:S01]  /*1250*/  FADD R11, R18, R11 ;  /* 0x0000000b120b7221 */ /* 0x000fe20000000000 */
[-C--:B----4-:R-:W-:Y:S01]  /*1260*/  FFMA R5, R8, R19.reuse, 1 ;  /* 0x3f80000008057423 */ /* 0x090fe20000000013 */
[----:B------:R-:W-:Y:S01]  /*1270*/  FADD R4, R4, -1 ;  /* 0xbf80000004047421 */ /* 0x000fe20000000000 */
[----:B-----5:R-:W-:Y:S02]  /*1280*/  FFMA R6, R2, R19, 1 ;  /* 0x3f80000002067423 */ /* 0x020fe40000000013 */
[----:B------:R-:W-:Y:S01]  /*1290*/  FADD R5, R5, -1 ;  /* 0xbf80000005057421 */ /* 0x000fe20000000000 */
[----:B------:R-:W-:Y:S01]  /*12a0*/  FADD R4, R11, R4 ;  /* 0x000000040b047221 */ /* 0x000fe20000000000 */
[----:B------:R-:W-:-:S03]  /*12b0*/  FADD R6, R6, -1 ;  /* 0xbf80000006067421 */ /* 0x000fc60000000000 */
[----:B------:R-:W-:-:S04]  /*12c0*/  FADD R5, R4, R5 ;  /* 0x0000000504057221 */ /* 0x000fc80000000000 */
[----:B------:R-:W-:-:S07]  /*12d0*/  FADD R18, R5, R6 ;  /* 0x0000000605127221 */ /* 0x000fce0000000000 */
.L_x_4:
[----:B------:R-:W-:Y:S05]  /*12e0*/  BRA.U !UP1, `(.L_x_1) ;  /* 0x0000000509007547 */ /* 0x000fea000b800000 */
[----:B------:R-:W-:Y:S02]  /*12f0*/  UISETP.NE.AND UP0, UPT, UR7, 0x1, UPT ;  /* 0x000000010700788c */ /* 0x000fe4000bf05270 */
[----:B------:R-:W-:-:S04]  /*1300*/  ULOP3.LUT UR5, UR5, 0x1, URZ, 0xc0, !UPT ;  /* 0x0000000105057892 */ /* 0x000fc8000f8ec0ff */
[----:B------:R-:W-:-:S03]  /*1310*/  UISETP.NE.U32.AND UP1, UPT, UR5, 0x1, UPT ;  /* 0x000000010500788c */ /* 0x000fc6000bf25070 */
[----:B------:R-:W-:Y:S08]  /*1320*/  BRA.U !UP0, `(.L_x_5) ;  /* 0x00000001089c7547 */ /* 0x000ff0000b800000 */
[----:B------:R-:W-:-:S04]  /*1330*/  IADD3 R6, PT, PT, R17, UR4, RZ ;  /* 0x0000000411067c10 */ /* 0x000fc8000fffe0ff */
[----:B------:R-:W-:Y:S02]  /*1340*/  IABS R5, R6 ;  /* 0x0000000600057213 */ /* 0x000fe40000000000 */
[----:B------:R-:W-:-:S03]  /*1350*/  IADD3 R4, PT, PT, R6, 0x1, RZ ;  /* 0x0000000106047810 */ /* 0x000fc60007ffe0ff */
[----:B------:R-:W-:Y:S01]  /*1360*/  IMAD.HI.U32 R2, R13, R5, RZ ;  /* 0x000000050d027227 */ /* 0x000fe200078e00ff */
[----:B------:R-:W-:-:S03]  /*1370*/  IABS R7, R4 ;  /* 0x0000000400077213 */ /* 0x000fc60000000000 */
[----:B------:R-:W-:Y:S02]  /*1380*/  IMAD.MOV R3, RZ, RZ, -R2 ;  /* 0x000000ffff037224 */ /* 0x000fe400078e0a02 */
[----:B------:R-:W-:-:S04]  /*1390*/  IMAD.HI.U32 R2, R13, R7, RZ ;  /* 0x000000070d027227 */ /* 0x000fc800078e00ff */
[----:B------:R-:W-:Y:S01]  /*13a0*/  IMAD R5, R12, R3, R5 ;  /* 0x000000030c057224 */ /* 0x000fe200078e0205 */
[----:B------:R-:W-:-:S04]  /*13b0*/  IADD3 R2, PT, PT, -R2, RZ, RZ ;  /* 0x000000ff02027210 */ /* 0x000fc80007ffe1ff */
[----:B------:R-:W-:Y:S01]  /*13c0*/  ISETP.GT.U32.AND P1, PT, R14, R5, PT ;  /* 0x000000050e00720c */ /* 0x000fe20003f24070 */
[----:B------:R-:W-:Y:S02]  /*13d0*/  IMAD R7, R12, R2, R7 ;  /* 0x000000020c077224 */ /* 0x000fe400078e0207 */
[----:B------:R-:W0:Y:S03]  /*13e0*/  LDC.64 R2, c[0x0][0x380] ;  /* 0x0000e000ff027b82 */ /* 0x000e260000000a00 */
[----:B------:R-:W-:-:S07]  /*13f0*/  ISETP.GT.U32.AND P2, PT, R14, R7, PT ;  /* 0x000000070e00720c */ /* 0x000fce0003f44070 */
[----:B------:R-:W-:-:S04]  /*1400*/  @!P1 IADD3 R5, PT, PT, R5, -R12, RZ ;  /* 0x8000000c05059210 */ /* 0x000fc80007ffe0ff */
[----:B------:R-:W-:Y:S02]  /*1410*/  ISETP.GT.U32.AND P1, PT, R14, R5, PT ;  /* 0x000000050e00720c */ /* 0x000fe40003f24070 */
[----:B------:R-:W-:Y:S01]  /*1420*/  @!P2 IMAD.IADD R7, R7, 0x1, -R12 ;  /* 0x000000010707a824 */ /* 0x000fe200078e0a0c */
[----:B------:R-:W-:-:S04]  /*1430*/  ISETP.GE.AND P2, PT, R6, RZ, PT ;  /* 0x000000ff0600720c */ /* 0x000fc80003f46270 */
[----:B------:R-:W-:-:S06]  /*1440*/  ISETP.GT.U32.AND P3, PT, R14, R7, PT ;  /* 0x000000070e00720c */ /* 0x000fcc0003f64070 */
[----:B------:R-:W-:Y:S02]  /*1450*/  @!P1 IADD3 R5, PT, PT, R5, -R12, RZ ;  /* 0x8000000c05059210 */ /* 0x000fe40007ffe0ff */
[----:B------:R-:W-:-:S03]  /*1460*/  ISETP.GE.AND P1, PT, R4, RZ, PT ;  /* 0x000000ff0400720c */ /* 0x000fc60003f26270 */
[----:B------:R-:W-:Y:S02]  /*1470*/  @!P2 IMAD.MOV R5, RZ, RZ, -R5 ;  /* 0x000000ffff05a224 */ /* 0x000fe400078e0a05 */
[----:B------:R-:W-:-:S03]  /*1480*/  @!P3 IADD3 R7, PT, PT, R7, -R12, RZ ;  /* 0x8000000c0707b210 */ /* 0x000fc60007ffe0ff */
[----:B------:R-:W-:-:S04]  /*1490*/  SEL R5, R15, R5, !P0 ;  /* 0x000000050f057207 */ /* 0x000fc80004000000 */
[----:B------:R-:W-:Y:S02]  /*14a0*/  IADD3 R5, PT, PT, R16, R5, RZ ;  /* 0x0000000510057210 */ /* 0x000fe40007ffe0ff */
[----:B------:R-:W-:-:S03]  /*14b0*/  @!P1 IADD3 R7, PT, PT, -R7, RZ, RZ ;  /* 0x000000ff07079210 */ /* 0x000fc60007ffe1ff */
[----:B0-----:R-:W-:Y:S01]  /*14c0*/  IMAD.WIDE R4, R5, 0x4, R2 ;  /* 0x0000000405047825 */ /* 0x001fe200078e0202 */
[----:B------:R-:W-:-:S05]  /*14d0*/  SEL R7, R15, R7, !P0 ;  /* 0x000000070f077207 */ /* 0x000fca0004000000 */
[----:B------:R-:W-:Y:S01]  /*14e0*/  IMAD.IADD R7, R16, 0x1, R7 ;  /* 0x0000000110077824 */ /* 0x000fe200078e0207 */
[----:B------:R-:W2:Y:S03]  /*14f0*/  LDG.E.CONSTANT R4, desc[UR8][R4.64] ;  /* 0x0000000804047981 */ /* 0x000ea6000c1e9900 */
[----:B------:R-:W-:-:S06]  /*1500*/  IMAD.WIDE R2, R7, 0x4, R2 ;  /* 0x0000000407027825 */ /* 0x000fcc00078e0202 */
[----:B------:R-:W3:Y:S01]  /*1510*/  LDG.E.CONSTANT R2, desc[UR8][R2.64] ;  /* 0x0000000802027981 */ /* 0x000ee2000c1e9900 */
[----:B------:R-:W-:Y:S01]  /*1520*/  HFMA2 R9, -RZ, RZ, 1.875, 4.76837158203125e-07 ;  /* 0x3f800008ff097431 */ /* 0x000fe200000001ff */
[----:B------:R-:W-:-:S04]  /*1530*/  UIADD3 UR4, UPT, UPT, UR4, 0x2, URZ ;  /* 0x0000000204047890 */ /* 0x000fc8000fffe0ff */
[----:B--2---:R-:W-:-:S04]  /*1540*/  FFMA R6, R4, R9, 1 ;  /* 0x3f80000004067423 */ /* 0x004fc80000000009 */
[----:B------:R-:W-:-:S04]  /*1550*/  FADD R7, R6, -1 ;  /* 0xbf80000006077421 */ /* 0x000fc80000000000 */
[----:B------:R-:W-:Y:S01]  /*1560*/  FADD R7, R18, R7 ;  /* 0x0000000712077221 */ /* 0x000fe20000000000 */
[----:B---3--:R-:W-:-:S04]  /*1570*/  FFMA R6, R2, R9, 1 ;  /* 0x3f80000002067423 */ /* 0x008fc80000000009 */
[----:B------:R-:W-:-:S04]  /*1580*/  FADD R6, R6, -1 ;  /* 0xbf80000006067421 */ /* 0x000fc80000000000 */
[----:B------:R-:W-:-:S07]  /*1590*/  FADD R18, R7, R6 ;  /* 0x0000000607127221 */ /* 0x000fce0000000000 */
.L_x_5:
[----:B------:R-:W-:Y:S05]  /*15a0*/  BRA.U UP1, `(.L_x_1) ;  /* 0x0000000101507547 */ /* 0x000fea000b800000 */
[----:B------:R-:W-:Y:S01]  /*15b0*/  IADD3 R17, PT, PT, R17, UR4, RZ ;  /* 0x0000000411117c10 */ /* 0x000fe2000fffe0ff */
[----:B------:R-:W0:Y:S03]  /*15c0*/  LDC.64 R2, c[0x0][0x380] ;  /* 0x0000e000ff027b82 */ /* 0x000e260000000a00 */
[----:B------:R-:W-:Y:S02]  /*15d0*/  IABS R5, R17 ;  /* 0x0000001100057213 */ /* 0x000fe40000000000 */
[----:B------:R-:W-:-:S03]  /*15e0*/  ISETP.GE.AND P2, PT, R17, RZ, PT ;  /* 0x000000ff1100720c */ /* 0x000fc60003f46270 */
[----:B------:R-:W-:-:S04]  /*15f0*/  IMAD.HI.U32 R13, R13, R5, RZ ;  /* 0x000000050d0d7227 */ /* 0x000fc800078e00ff */
[----:B------:R-:W-:-:S04]  /*1600*/  IMAD.MOV R13, RZ, RZ, -R13 ;  /* 0x000000ffff0d7224 */ /* 0x000fc800078e0a0d */
[----:B------:R-:W-:-:S05]  /*1610*/  IMAD R5, R12, R13, R5 ;  /* 0x0000000d0c057224 */ /* 0x000fca00078e0205 */
[----:B------:R-:W-:-:S13]  /*1620*/  ISETP.GT.U32.AND P1, PT, R14, R5, PT ;  /* 0x000000050e00720c */ /* 0x000fda0003f24070 */
[----:B------:R-:W-:-:S04]  /*1630*/  @!P1 IADD3 R5, PT, PT, R5, -R12, RZ ;  /* 0x8000000c05059210 */ /* 0x000fc80007ffe0ff */
[----:B------:R-:W-:-:S13]  /*1640*/  ISETP.GT.U32.AND P1, PT, R14, R5, PT ;  /* 0x000000050e00720c */ /* 0x000fda0003f24070 */
[----:B------:R-:W-:-:S05]  /*1650*/  @!P1 IADD3 R5, PT, PT, R5, -R12, RZ ;  /* 0x8000000c05059210 */ /* 0x000fca0007ffe0ff */
[----:B------:R-:W-:-:S05]  /*1660*/  @!P2 IMAD.MOV R5, RZ, RZ, -R5 ;  /* 0x000000ffff05a224 */ /* 0x000fca00078e0a05 */
[----:B------:R-:W-:-:S04]  /*1670*/  SEL R5, R15, R5, !P0 ;  /* 0x000000050f057207 */ /* 0x000fc80004000000 */
[----:B------:R-:W-:-:S05]  /*1680*/  IADD3 R5, PT, PT, R16, R5, RZ ;  /* 0x0000000510057210 */ /* 0x000fca0007ffe0ff */
[----:B0-----:R-:W-:-:S06]  /*1690*/  IMAD.WIDE R2, R5, 0x4, R2 ;  /* 0x0000000405027825 */ /* 0x001fcc00078e0202 */
[----:B------:R-:W2:Y:S01]  /*16a0*/  LDG.E.CONSTANT R2, desc[UR8][R2.64] ;  /* 0x0000000802027981 */ /* 0x000ea2000c1e9900 */
[----:B------:R-:W-:-:S05]  /*16b0*/  MOV R5, 0x3f800008 ;  /* 0x3f80000800057802 */ /* 0x000fca0000000f00 */
[----:B--2---:R-:W-:-:S04]  /*16c0*/  FFMA R4, R2, R5, 1 ;  /* 0x3f80000002047423 */ /* 0x004fc80000000005 */
[----:B------:R-:W-:-:S04]  /*16d0*/  FADD R5, R4, -1 ;  /* 0xbf80000004057421 */ /* 0x000fc80000000000 */
[----:B------:R-:W-:-:S07]  /*16e0*/  FADD R18, R18, R5 ;  /* 0x0000000512127221 */ /* 0x000fce0000000000 */
.L_x_1:
[----:B------:R-:W0:Y:S02]  /*16f0*/  LDC.64 R2, c[0x0][0x388] ;  /* 0x0000e200ff027b82 */ /* 0x000e240000000a00 */
[----:B0-----:R-:W-:-:S05]  /*1700*/  IMAD.WIDE R2, R0, 0x4, R2 ;  /* 0x0000000400027825 */ /* 0x001fca00078e0202 */
[----:B------:R-:W-:Y:S01]  /*1710*/  STG.E desc[UR8][R2.64], R18 ;  /* 0x0000001202007986 */ /* 0x000fe2000c101908 */
[----:B------:R-:W-:Y:S05]  /*1720*/  EXIT ;  /* 0x000000000000794d */ /* 0x000fea0003800000 */
.L_x_0:
[----:B------:R-:W0:Y:S02]  /*1730*/  LDC.64 R2, c[0x0][0x388] ;  /* 0x0000e200ff027b82 */ /* 0x000e240000000a00 */
[----:B0-----:R-:W-:-:S05]  /*1740*/  IMAD.WIDE R2, R0, 0x4, R2 ;  /* 0x0000000400027825 */ /* 0x001fca00078e0202 */
[----:B------:R-:W-:Y:S01]  /*1750*/  STG.E desc[UR8][R2.64], RZ ;  /* 0x000000ff02007986 */ /* 0x000fe2000c101908 */
[----:B------:R-:W-:Y:S05]  /*1760*/  EXIT ;  /* 0x000000000000794d */ /* 0x000fea0003800000 */
.L_x_6:
[----:B------:R-:W-:-:S00]  /*1770*/  BRA `(.L_x_6) ;  /* 0xfffffffc00fc7947 */ /* 0x000fc0000383ffff */
[----:B------:R-:W-:-:S00]  /*1780*/  NOP ;  /* 0x0000000000007918 */ /* 0x000fc00000000000 */
[----:B------:R-:W-:-:S00]  /*1790*/  NOP ;  /* 0x0000000000007918 */ /* 0x000fc00000000000 */
[----:B------:R-:W-:-:S00]  /*17a0*/  NOP ;  /* 0x0000000000007918 */ /* 0x000fc00000000000 */
[----:B------:R-:W-:-:S00]  /*17b0*/  NOP ;  /* 0x0000000000007918 */ /* 0x000fc00000000000 */
[----:B------:R-:W-:-:S00]  /*17c0*/  NOP ;  /* 0x0000000000007918 */ /* 0x000fc00000000000 */
[----:B------:R-:W-:-:S00]  /*17d0*/  NOP ;  /* 0x0000000000007918 */ /* 0x000fc00000000000 */
[----:B------:R-:W-:-:S00]  /*17e0*/  NOP ;  /* 0x0000000000007918 */ /* 0x000fc00000000000 */
[----:B------:R-:W-:-:S00]  /*17f0*/  NOP ;  /* 0x0000000000007918 */ /* 0x000fc00000000000 */
.L_x_13:


//--------------------- .text._Z16kernel_streamingPKfPfiii --------------------------
	.section	.text._Z16kernel_streamingPKfPfiii,"ax",@progbits
	.align	128
        .global         _Z16kernel_streamingPKfPfiii
        .type           _Z16kernel_streamingPKfPfiii,@function
        .size           _Z16kernel_streamingPKfPfiii,(.L_x_14 - _Z16kernel_streamingPKfPfiii)
        .other          _Z16kernel_streamingPKfPfiii,@"STO_CUDA_ENTRY STV_DEFAULT"
_Z16kernel_streamingPKfPfiii:
.text._Z16kernel_streamingPKfPfiii:
[----:B------:R-:W-:Y:S01]  /*0000*/  LDC R1, c[0x0][0x37c] ;  /* 0x0000df00ff017b82 */ /* 0x000fe20000000800 */
[----:B------:R-:W0:Y:S07]  /*0010*/  S2R R5, SR_CTAID.X ;  /* 0x0000000000057919 */ /* 0x000e2e0000002500 */
[----:B------:R-:W1:Y:S01]  /*0020*/  LDC R0, c[0x0][0x390] ;  /* 0x0000e400ff007b82 */ /* 0x000e620000000800 */
[----:B------:R-:W0:Y:S01]  /*0030*/  LDCU UR4, c[0x0][0x360] ;  /* 0x00006c00ff0477ac */ /* 0x000e220008000800 */
[----:B------:R-:W0:Y:S02]  /*0040*/  S2R R2, SR_TID.X ;  /* 0x0000000000027919 */ /* 0x000e240000002100 */
[----:B0-----:R-:W-:-:S05]  /*0050*/  IMAD R5, R5, UR4, R2 ;  /* 0x0000000405057c24 */ /* 0x001fca000f8e0202 */
[----:B-1----:R-:W-:-:S13]  /*0060*/  ISETP.GE.AND P0, PT, R5, R0, PT ;  /* 0x000000000500720c */ /* 0x002fda0003f06270 */
[----:B------:R-:W-:Y:S05]  /*0070*/  @P0 EXIT ;  /* 0x000000000000094d */ /* 0x000fea0003800000 */
[----:B------:R-:W0:Y:S01]  /*0080*/  LDCU UR5, c[0x0][0x394] ;  /* 0x00007280ff0577ac */ /* 0x000e220008000800 */
[----:B------:R-:W-:Y:S01]  /*0090*/  HFMA2 R4, -RZ, RZ, 0, 0 ;  /* 0x00000000ff047431 */ /* 0x000fe200000001ff */
[----:B------:R-:W1:Y:S01]  /*00a0*/  LDCU.64 UR8, c[0x0][0x358] ;  /* 0x00006b00ff0877ac */ /* 0x000e620008000a00 */
[----:B0-----:R-:W-:-:S09]  /*00b0*/  UISETP.GE.AND UP0, UPT, UR5, 0x1, UPT ;  /* 0x000000010500788c */ /* 0x001fd2000bf06270 */
[----:B-1----:R-:W-:Y:S05]  /*00c0*/  BRA.U !UP0, `(.L_x_7) ;  /* 0x0000000908987547 */ /* 0x002fea000b800000 */
[----:B------:R-:W-:Y:S01]  /*00d0*/  UISETP.GE.U32.AND UP1, UPT, UR5, 0x8, UPT ;  /* 0x000000080500788c */ /* 0x000fe2000bf26070 */
[----:B------:R-:W-:Y:S01]  /*00e0*/  MOV R4, RZ ;  /* 0x000000ff00047202 */ /* 0x000fe20000000f00 */
[----:B------:R-:W-:Y:S01]  /*00f0*/  ULOP3.LUT UR6, UR5, 0x7, URZ, 0xc0, !UPT ;  /* 0x0000000705067892 */ /* 0x000fe2000f8ec0ff */
[----:B------:R-:W-:-:S03]  /*0100*/  MOV R7, R5 ;  /* 0x0000000500077202 */ /* 0x000fc60000000f00 */
[----:B------:R-:W-:-:S03]  /*0110*/  UISETP.NE.AND UP0, UPT, UR6, URZ, UPT ;  /* 0x000000ff0600728c */ /* 0x000fc6000bf05270 */
[----:B------:R-:W-:Y:S08]  /*0120*/  BRA.U !UP1, `(.L_x_8) ;  /* 0x0000000509487547 */ /* 0x000ff0000b800000 */
[----:B------:R-:W0:Y:S01]  /*0130*/  LDC.64 R2, c[0x0][0x380] ;  /* 0x0000e000ff027b82 */ /* 0x000e220000000a00 */
[----:B------:R-:W-:Y:S01]  /*0140*/  ULOP3.LUT UR4, UR5, 0x7ffffff8, URZ, 0xc0, !UPT ;  /* 0x7ffffff805047892 */ /* 0x000fe2000f8ec0ff */
[----:B------:R-:W-:Y:S01]  /*0150*/  MOV R4, RZ ;  /* 0x000000ff00047202 */ /* 0x000fe20000000f00 */
[----:B------:R-:W1:Y:S01]  /*0160*/  LDCU UR7, c[0x0][0x398] ;  /* 0x00007300ff0777ac */ /* 0x000e620008000800 */
[----:B------:R-:W-:Y:S01]  /*0170*/  MOV R7, R5 ;  /* 0x0000000500077202 */ /* 0x000fe20000000f00 */
[----:B------:R-:W-:-:S12]  /*0180*/  UIADD3 UR4, UPT, UPT, -UR4, URZ, URZ ;  /* 0x000000ff04047290 */ /* 0x000fd8000fffe1ff */
.L_x_9:
[----:B-1----:R-:W-:-:S04]  /*0190*/  IADD3 R9, PT, PT, R7, UR7, RZ ;  /* 0x0000000707097c10 */ /* 0x002fc8000fffe0ff */
[----:B------:R-:W-:-:S04]  /*01a0*/  ISETP.GE.AND P0, PT, R9, R0, PT ;  /* 0x000000000900720c */ /* 0x000fc80003f06270 */
[----:B------:R-:W-:-:S04]  /*01b0*/  SEL R6, R0, RZ, P0 ;  /* 0x000000ff00067207 */ /* 0x000fc80000000000 */
[----:B------:R-:W-:-:S04]  /*01c0*/  IADD3 R9, PT, PT, R9, -R6, RZ ;  /* 0x8000000609097210 */ /* 0x000fc80007ffe0ff */
[----:B------:R-:W-:-:S04]  /*01d0*/  IADD3 R11, PT, PT, R9, UR7, RZ ;  /* 0x00000007090b7c10 */ /* 0x000fc8000fffe0ff */
        /* <DEDUP_REMOVED lines=10> */
[----:B------:R-:W-:Y:S01]  /*0280*/  IADD3 R19, PT, PT, R11, -R6, RZ ;  /* 0x800000060b137210 */ /* 0x000fe20007ffe0ff */
[----:B0-----:R-:W-:-:S03]  /*0290*/  IMAD.WIDE R10, R7, 0x4, R2 ;  /* 0x00000004070a7825 */ /* 0x001fc600078e0202 */
[----:B------:R-:W-:Y:S02]  /*02a0*/  IADD3 R13, PT, PT, R19, UR7, RZ ;  /* 0x00000007130d7c10 */ /* 0x000fe4000fffe0ff */
[----:B------:R0:W2:Y:S02]  /*02b0*/  LDG.E.CONSTANT R7, desc[UR8][R10.64] ;  /* 0x000000080a077981 */ /* 0x0000a4000c1e9900 */
[----:B------:R-:W-:-:S04]  /*02c0*/  ISETP.GE.AND P0, PT, R13, R0, PT ;  /* 0x000000000d00720c */ /* 0x000fc80003f06270 */
[----:B------:R-:W-:-:S04]  /*02d0*/  SEL R6, R0, RZ, P0 ;  /* 0x000000ff00067207 */ /* 0x000fc80000000000 */
[----:B------:R-:W-:Y:S01]  /*02e0*/  IADD3 R21, PT, PT, R13, -R6, RZ ;  /* 0x800000060d157210 */ /* 0x000fe20007ffe0ff */
[----:B------:R-:W-:-:S03]  /*02f0*/  IMAD.WIDE R12, R9, 0x4, R2 ;  /* 0x00000004090c7825 */ /* 0x000fc600078e0202 */
[----:B------:R-:W-:Y:S01]  /*0300*/  IADD3 R9, PT, PT, R21, UR7, RZ ;  /* 0x0000000715097c10 */ /* 0x000fe2000fffe0ff */
[--C-:B------:R-:W-:Y:S01]  /*0310*/  IMAD.WIDE R14, R15, 0x4, R2.reuse ;  /* 0x000000040f0e7825 */ /* 0x100fe200078e0202 */
[----:B------:R-:W3:Y:S02]  /*0320*/  LDG.E.CONSTANT R8, desc[UR8][R12.64] ;  /* 0x000000080c087981 */ /* 0x000ee4000c1e9900 */
[----:B------:R-:W-:Y:S01]  /*0330*/  ISETP.GE.AND P0, PT, R9, R0, PT ;  /* 0x000000000900720c */ /* 0x000fe20003f06270 */
[----:B------:R-:W-:Y:S01]  /*0340*/  IMAD.WIDE R16, R17, 0x4, R2 ;  /* 0x0000000411107825 */ /* 0x000fe200078e0202 */
[----:B------:R-:W4:Y:S02]  /*0350*/  LDG.E.CONSTANT R6, desc[UR8][R14.64] ;  /* 0x000000080e067981 */ /* 0x000f24000c1e9900 */
[----:B------:R-:W-:-:S04]  /*0360*/  SEL R18, R0, RZ, P0 ;  /* 0x000000ff00127207 */ /* 0x000fc80000000000 */
[----:B------:R-:W-:Y:S02]  /*0370*/  IADD3 R23, PT, PT, R9, -R18, RZ ;  /* 0x8000001209177210 */ /* 0x000fe40007ffe0ff */
[----:B------:R1:W5:Y:S03]  /*0380*/  LDG.E.CONSTANT R9, desc[UR8][R16.64] ;  /* 0x0000000810097981 */ /* 0x000366000c1e9900 */
[----:B------:R-:W-:Y:S02]  /*0390*/  VIADD R25, R23, UR7 ;  /* 0x0000000717197c36 */ /* 0x000fe40008000000 */
[----:B------:R-:W-:-:S03]  /*03a0*/  IMAD.WIDE R18, R19, 0x4, R2 ;  /* 0x0000000413127825 */ /* 0x000fc600078e0202 */
[----:B------:R-:W-:Y:S01]  /*03b0*/  ISETP.GE.AND P0, PT, R25, R0, PT ;  /* 0x000000001900720c */ /* 0x000fe20003f06270 */
[--C-:B------:R-:W-:Y:S01]  /*03c0*/  IMAD.WIDE R20, R21, 0x4, R2.reuse ;  /* 0x0000000415147825 */ /* 0x100fe200078e0202 */
[----:B------:R-:W5:Y:S02]  /*03d0*/  LDG.E.CONSTANT R10, desc[UR8][R18.64] ;  /* 0x00000008120a7981 */ /* 0x000f64000c1e9900 */
[----:B------:R-:W-:Y:S01]  /*03e0*/  SEL R24, R0, RZ, P0 ;  /* 0x000000ff00187207 */ /* 0x000fe20000000000 */
[--C-:B------:R-:W-:Y:S01]  /*03f0*/  IMAD.WIDE R22, R23, 0x4, R2.reuse ;  /* 0x0000000417167825 */ /* 0x100fe200078e0202 */
[----:B------:R-:W5:Y:S02]  /*0400*/  LDG.E.CONSTANT R12, desc[UR8][R20.64] ;  /* 0x00000008140c7981 */ /* 0x000f64000c1e9900 */
[----:B0-----:R-:W-:Y:S02]  /*0410*/  IADD3 R11, PT, PT, R25, -R24, RZ ;  /* 0x80000018190b7210 */ /* 0x001fe40007ffe0ff */
[----:B------:R-:W5:Y:S03]  /*0420*/  LDG.E.CONSTANT R13, desc[UR8][R22.64] ;  /* 0x00000008160d7981 */ /* 0x000f66000c1e9900 */
[----:B-1----:R-:W-:-:S05]  /*0430*/  IMAD.WIDE R16, R11, 0x4, R2 ;  /* 0x000000040b107825 */ /* 0x002fca00078e0202 */
[----:B------:R-:W5:Y:S01]  /*0440*/  LDG.E.CONSTANT R14, desc[UR8][R16.64] ;  /* 0x00000008100e7981 */ /* 0x000f62000c1e9900 */
[----:B------:R-:W-:Y:S01]  /*0450*/  HFMA2 R15, -RZ, RZ, 1.875, 4.76837158203125e-07 ;  /* 0x3f800008ff0f7431 */ /* 0x000fe200000001ff */
[----:B------:R-:W-:Y:S01]  /*0460*/  UIADD3 UR4, UPT, UPT, UR4, 0x8, URZ ;  /* 0x0000000804047890 */ /* 0x000fe2000fffe0ff */
[----:B------:R-:W-:-:S03]  /*0470*/  IADD3 R11, PT, PT, R11, UR7, RZ ;  /* 0x000000070b0b7c10 */ /* 0x000fc6000fffe0ff */
[----:B------:R-:W-:Y:S01]  /*0480*/  UISETP.NE.AND UP1, UPT, UR4, URZ, UPT ;  /* 0x000000ff0400728c */ /* 0x000fe2000bf25270 */
[----:B------:R-:W-:Y:S01]  /*0490*/  ISETP.GE.AND P0, PT, R11, R0, PT ;  /* 0x000000000b00720c */ /* 0x000fe20003f06270 */
        /* <DEDUP_REMOVED lines=20> */
[----:B------:R-:W-:Y:S01]  /*05e0*/  FFMA R14, R14, R15, 1 ;  /* 0x3f8000000e0e7423 */ /* 0x000fe2000000000f */
[----:B------:R-:W-:Y:S02]  /*05f0*/  SEL R4, R0, RZ, P0 ;  /* 0x000000ff00047207 */ /* 0x000fe40000000000 */
[----:B------:R-:W-:Y:S01]  /*0600*/  FADD R6, R6, R13 ;  /* 0x0000000d06067221 */ /* 0x000fe20000000000 */
[----:B------:R-:W-:Y:S01]  /*0610*/  FADD R9, R14, -1 ;  /* 0xbf8000000e097421 */ /* 0x000fe20000000000 */
[----:B------:R-:W-:-:S03]  /*0620*/  IADD3 R7, PT, PT, R11, -R4, RZ ;  /* 0x800000040b077210 */ /* 0x000fc60007ffe0ff */
[----:B------:R-:W-:Y:S01]  /*0630*/  FADD R4, R6, R9 ;  /* 0x0000000906047221 */ /* 0x000fe20000000000 */
[----:B------:R-:W-:Y:S06]  /*0640*/  BRA.U UP1, `(.L_x_9) ;  /* 0xfffffff901d07547 */ /* 0x000fec000b83ffff */
.L_x_8:
[----:B------:R-:W-:Y:S05]  /*0650*/  BRA.U !UP0, `(.L_x_7) ;  /* 0x0000000508347547 */ /* 0x000fea000b800000 */
[----:B------:R-:W-:Y:S02]  /*0660*/  UISETP.GE.U32.AND UP0, UPT, UR6, 0x4, UPT ;  /* 0x000000040600788c */ /* 0x000fe4000bf06070 */
[----:B------:R-:W-:-:S04]  /*0670*/  ULOP3.LUT UR7, UR5, 0x3, URZ, 0xc0, !UPT ;  /* 0x0000000305077892 */ /* 0x000fc8000f8ec0ff */
[----:B------:R-:W-:-:S03]  /*0680*/  UISETP.NE.AND UP1, UPT, UR7, URZ, UPT ;  /* 0x000000ff0700728c */ /* 0x000fc6000bf25270 */
[----:B------:R-:W-:Y:S08]  /*0690*/  BRA.U !UP0, `(.L_x_10) ;  /* 0x00000001089c7547 */ /* 0x000ff0000b800000 */
[----:B------:R-:W0:Y:S01]  /*06a0*/  LDCU UR4, c[0x0][0x398] ;  /* 0x00007300ff0477ac */ /* 0x000e220008000800 */
[----:B------:R-:W1:Y:S01]  /*06b0*/  LDC.64 R2, c[0x0][0x380] ;  /* 0x0000e000ff027b82 */ /* 0x000e620000000a00 */
[----:B0-----:R-:W-:-:S04]  /*06c0*/  IADD3 R9, PT, PT, R7, UR4, RZ ;  /* 0x0000000407097c10 */ /* 0x001fc8000fffe0ff */
[----:B------:R-:W-:-:S04]  /*06d0*/  ISETP.GE.AND P0, PT, R9, R0, PT ;  /* 0x000000000900720c */ /* 0x000fc80003f06270 */
[----:B------:R-:W-:-:S04]  /*06e0*/  SEL R6, R0, RZ, P0 ;  /* 0x000000ff00067207 */ /* 0x000fc80000000000 */
[----:B------:R-:W-:-:S04]  /*06f0*/  IADD3 R9, PT, PT, R9, -R6, RZ ;  /* 0x8000000609097210 */ /* 0x000fc80007ffe0ff */
[C---:B------:R-:W-:Y:S01]  /*0700*/  IADD3 R11, PT, PT, R9.reuse, UR4, RZ ;  /* 0x00000004090b7c10 */ /* 0x040fe2000fffe0ff */
[----:B-1----:R-:W-:-:S03]  /*0710*/  IMAD.WIDE R8, R9, 0x4, R2 ;  /* 0x0000000409087825 */ /* 0x002fc600078e0202 */
[----:B------:R-:W-:-:S03]  /*0720*/  ISETP.GE.AND P0, PT, R11, R0, PT ;  /* 0x000000000b00720c */ /* 0x000fc60003f06270 */
[----:B------:R-:W2:Y:S01]  /*0730*/  LDG.E.CONSTANT R8, desc[UR8][R8.64] ;  /* 0x0000000808087981 */ /* 0x000ea2000c1e9900 */
[----:B------:R-:W-:-:S04]  /*0740*/  SEL R6, R0, RZ, P0 ;  /* 0x000000ff00067207 */ /* 0x000fc80000000000 */
[----:B------:R-:W-:Y:S01]  /*0750*/  IADD3 R11, PT, PT, R11, -R6, RZ ;  /* 0x800000060b0b7210 */ /* 0x000fe20007ffe0ff */
[----:B------:R-:W-:-:S03]  /*0760*/  IMAD.WIDE R6, R7, 0x4, R2 ;  /* 0x0000000407067825 */ /* 0x000fc600078e0202 */
[----:B------:R-:W-:-:S03]  /*0770*/  IADD3 R13, PT, PT, R11, UR4, RZ ;  /* 0x000000040b0d7c10 */ /* 0x000fc6000fffe0ff */
[----:B------:R-:W3:Y:S01]  /*0780*/  LDG.E.CONSTANT R6, desc[UR8][R6.64] ;  /* 0x0000000806067981 */ /* 0x000ee2000c1e9900 */
[----:B------:R-:W-:-:S04]  /*0790*/  ISETP.GE.AND P0, PT, R13, R0, PT ;  /* 0x000000000d00720c */ /* 0x000fc80003f06270 */
[----:B------:R-:W-:Y:S01]  /*07a0*/  SEL R12, R0, RZ, P0 ;  /* 0x000000ff000c7207 */ /* 0x000fe20000000000 */
[----:B------:R-:W-:-:S04]  /*07b0*/  IMAD.WIDE R10, R11, 0x4, R2 ;  /* 0x000000040b0a7825 */ /* 0x000fc800078e0202 */
[----:B------:R-:W-:Y:S02]  /*07c0*/  IMAD.IADD R15, R13, 0x1, -R12 ;  /* 0x000000010d0f7824 */ /* 0x000fe400078e0a0c */
[----:B------:R-:W4:Y:S02]  /*07d0*/  LDG.E.CONSTANT R10, desc[UR8][R10.64] ;  /* 0x000000080a0a7981 */ /* 0x000f24000c1e9900 */
[----:B------:R-:W-:-:S06]  /*07e0*/  IMAD.WIDE R2, R15, 0x4, R2 ;  /* 0x000000040f027825 */ /* 0x000fcc00078e0202 */
[----:B------:R-:W5:Y:S01]  /*07f0*/  LDG.E.CONSTANT R2, desc[UR8][R2.64] ;  /* 0x0000000802027981 */ /* 0x000f62000c1e9900 */
[----:B------:R-:W-:Y:S02]  /*0800*/  MOV R17, 0x3f800008 ;  /* 0x3f80000800117802 */ /* 0x000fe40000000f00 */
[----:B------:R-:W-:-:S04]  /*0810*/  IADD3 R15, PT, PT, R15, UR4, RZ ;  /* 0x000000040f0f7c10 */ /* 0x000fc8000fffe0ff */
[----:B------:R-:W-:Y:S01]  /*0820*/  ISETP.GE.AND P0, PT, R15, R0, PT ;  /* 0x000000000f00720c */ /* 0x000fe20003f06270 */
[-C--:B---3--:R-:W-:Y:S01]  /*0830*/  FFMA R12, R6, R17.reuse, 1 ;  /* 0x3f800000060c7423 */ /* 0x088fe20000000011 */
[----:B--2---:R-:W-:-:S03]  /*0840*/  FFMA R6, R8, R17, 1 ;  /* 0x3f80000008067423 */ /* 0x004fc60000000011 */
[----:B------:R-:W-:Y:S01]  /*0850*/  FADD R13, R12, -1 ;  /* 0xbf8000000c0d7421 */ /* 0x000fe20000000000 */
[----:B------:R-:W-:-:S03]  /*0860*/  FADD R6, R6, -1 ;  /* 0xbf80000006067421 */ /* 0x000fc60000000000 */
[----:B------:R-:W-:Y:S01]  /*0870*/  FADD R13, R4, R13 ;  /* 0x0000000d040d7221 */ /* 0x000fe20000000000 */
[----:B----4-:R-:W-:-:S03]  /*0880*/  FFMA R4, R10, R17, 1 ;  /* 0x3f8000000a047423 */ /* 0x010fc60000000011 */
[----:B------:R-:W-:Y:S01]  /*0890*/  FADD R6, R13, R6 ;  /* 0x000000060d067221 */ /* 0x000fe20000000000 */
[----:B------:R-:W-:Y:S01]  /*08a0*/  FADD R7, R4, -1 ;  /* 0xbf80000004077421 */ /* 0x000fe20000000000 */
[----:B------:R-:W-:Y:S01]  /*08b0*/  SEL R4, R0, RZ, P0 ;  /* 0x000000ff00047207 */ /* 0x000fe20000000000 */
[----:B-----5:R-:W-:Y:S02]  /*08c0*/  FFMA R2, R2, R17, 1 ;  /* 0x3f80000002027423 */ /* 0x020fe40000000011 */
[----:B------:R-:W-:Y:S02]  /*08d0*/  FADD R6, R6, R7 ;  /* 0x0000000706067221 */ /* 0x000fe40000000000 */
[----:B------:R-:W-:Y:S01]  /*08e0*/  FADD R3, R2, -1 ;  /* 0xbf80000002037421 */ /* 0x000fe20000000000 */
[----:B------:R-:W-:-:S03]  /*08f0*/  IADD3 R7, PT, PT, R15, -R4, RZ ;  /* 0x800000040f077210 */ /* 0x000fc60007ffe0ff */
[----:B------:R-:W-:-:S07]  /*0900*/  FADD R4, R6, R3 ;  /* 0x0000000306047221 */ /* 0x000fce0000000000 */
.L_x_10:
[----:B------:R-:W-:Y:S05]  /*0910*/  BRA.U !UP1, `(.L_x_7) ;  /* 0x0000000109847547 */ /* 0x000fea000b800000 */
[----:B------:R-:W-:Y:S02]  /*0920*/  UISETP.NE.AND UP0, UPT, UR7, 0x1, UPT ;  /* 0x000000010700788c */ /* 0x000fe4000bf05270 */
[----:B------:R-:W-:-:S04]  /*0930*/  ULOP3.LUT UR4, UR5, 0x1, URZ, 0xc0, !UPT ;  /* 0x0000000105047892 */ /* 0x000fc8000f8ec0ff */
[----:B------:R-:W-:-:S03]  /*0940*/  UISETP.NE.U32.AND UP1, UPT, UR4, 0x1, UPT ;  /* 0x000000010400788c */ /* 0x000fc6000bf25070 */
[----:B------:R-:W-:Y:S08]  /*0950*/  BRA.U !UP0, `(.L_x_11) ;  /* 0x0000000108547547 */ /* 0x000ff0000b800000 */
[----:B------:R-:W0:Y:S01]  /*0960*/  LDCU UR4, c[0x0][0x398] ;  /* 0x00007300ff0477ac */ /* 0x000e220008000800 */
[----:B------:R-:W1:Y:S01]  /*0970*/  LDC.64 R2, c[0x0][0x380] ;  /* 0x0000e000ff027b82 */ /* 0x000e620000000a00 */
[----:B0-----:R-:W-:-:S04]  /*0980*/  IADD3 R9, PT, PT, R7, UR4, RZ ;  /* 0x0000000407097c10 */ /* 0x001fc8000fffe0ff */
[----:B------:R-:W-:Y:S01]  /*0990*/  ISETP.GE.AND P0, PT, R9, R0, PT ;  /* 0x000000000900720c */ /* 0x000fe20003f06270 */
[----:B-1----:R-:W-:-:S03]  /*09a0*/  IMAD.WIDE R6, R7, 0x4, R2 ;  /* 0x0000000407067825 */ /* 0x002fc600078e0202 */
[----:B------:R-:W-:-:S04]  /*09b0*/  SEL R8, R0, RZ, P0 ;  /* 0x000000ff00087207 */ /* 0x000fc80000000000 */
[----:B------:R-:W-:Y:S01]  /*09c0*/  IADD3 R11, PT, PT, R9, -R8, RZ ;  /* 0x80000008090b7210 */ /* 0x000fe20007ffe0ff */
[----:B------:R0:W2:Y:S04]  /*09d0*/  LDG.E.CONSTANT R6, desc[UR8][R6.64] ;  /* 0x0000000806067981 */ /* 0x0000a8000c1e9900 */
[----:B------:R-:W-:-:S06]  /*09e0*/  IMAD.WIDE R2, R11, 0x4, R2 ;  /* 0x000000040b027825 */ /* 0x000fcc00078e0202 */
[----:B------:R-:W3:Y:S01]  /*09f0*/  LDG.E.CONSTANT R2, desc[UR8][R2.64] ;  /* 0x0000000802027981 */ /* 0x000ee2000c1e9900 */
[----:B------:R-:W-:Y:S01]  /*0a00*/  HFMA2 R9, -RZ, RZ, 1.875, 4.76837158203125e-07 ;  /* 0x3f800008ff097431 */ /* 0x000fe200000001ff */
[----:B------:R-:W-:-:S04]  /*0a10*/  IADD3 R13, PT, PT, R11, UR4, RZ ;  /* 0x000000040b0d7c10 */ /* 0x000fc8000fffe0ff */
[----:B------:R-:W-:-:S04]  /*0a20*/  ISETP.GE.AND P0, PT, R13, R0, PT ;  /* 0x000000000d00720c */ /* 0x000fc80003f06270 */
[----:B------:R-:W-:-:S04]  /*0a30*/  SEL R0, R0, RZ, P0 ;  /* 0x000000ff00007207 */ /* 0x000fc80000000000 */
[----:B0-----:R-:W-:Y:S01]  /*0a40*/  IADD3 R7, PT, PT, R13, -R0, RZ ;  /* 0x800000000d077210 */ /* 0x001fe20007ffe0ff */
[----:B--2---:R-:W-:-:S04]  /*0a50*/  FFMA R8, R6, R9, 1 ;  /* 0x3f80000006087423 */ /* 0x004fc80000000009 */
[----:B------:R-:W-:-:S04]  /*0a60*/  FADD R11, R8, -1 ;  /* 0xbf800000080b7421 */ /* 0x000fc80000000000 */
[----:B------:R-:W-:Y:S01]  /*0a70*/  FADD R4, R4, R11 ;  /* 0x0000000b04047221 */ /* 0x000fe20000000000 */
[----:B---3--:R-:W-:-:S04]  /*0a80*/  FFMA R9, R2, R9, 1 ;  /* 0x3f80000002097423 */ /* 0x008fc80000000009 */
[----:B------:R-:W-:-:S04]  /*0a90*/  FADD R9, R9, -1 ;  /* 0xbf80000009097421 */ /* 0x000fc80000000000 */
[----:B------:R-:W-:-:S07]  /*0aa0*/  FADD R4, R4, R9 ;  /* 0x0000000904047221 */ /* 0x000fce0000000000 */
.L_x_11:
[----:B------:R-:W-:Y:S05]  /*0ab0*/  BRA.U UP1, `(.L_x_7) ;  /* 0x00000001011c7547 */ /* 0x000fea000b800000 */
[----:B------:R-:W0:Y:S02]  /*0ac0*/  LDC.64 R2, c[0x0][0x380] ;  /* 0x0000e000ff027b82 */ /* 0x000e240000000a00 */
[----:B0-----:R-:W-:-:S06]  /*0ad0*/  IMAD.WIDE R2, R7, 0x4, R2 ;  /* 0x0000000407027825 */ /* 0x001fcc00078e0202 */
[----:B------:R-:W2:Y:S01]  /*0ae0*/  LDG.E.CONSTANT R2, desc[UR8][R2.64] ;  /* 0x0000000802027981 */ /* 0x000ea2000c1e9900 */
[----:B------:R-:W-:-:S05]  /*0af0*/  MOV R7, 0x3f800008 ;  /* 0x3f80000800077802 */ /* 0x000fca0000000f00 */
[----:B--2---:R-:W-:-:S04]  /*0b00*/  FFMA R0, R2, R7, 1 ;  /* 0x3f80000002007423 */ /* 0x004fc80000000007 */
[----:B------:R-:W-:-:S04]  /*0b10*/  FADD R7, R0, -1 ;  /* 0xbf80000000077421 */ /* 0x000fc80000000000 */
[----:B------:R-:W-:-:S07]  /*0b20*/  FADD R4, R4, R7 ;  /* 0x0000000704047221 */ /* 0x000fce0000000000 */
.L_x_7:
[----:B------:R-:W0:Y:S02]  /*0b30*/  LDC.64 R2, c[0x0][0x388] ;  /* 0x0000e200ff027b82 */ /* 0x000e240000000a00 */
[----:B0-----:R-:W-:-:S05]  /*0b40*/  IMAD.WIDE R2, R5, 0x4, R2 ;  /* 0x0000000405027825 */ /* 0x001fca00078e0202 */
[----:B------:R-:W-:Y:S01]  /*0b50*/  STG.E desc[UR8][R2.64], R4 ;  /* 0x0000000402007986 */ /* 0x000fe2000c101908 */
[----:B------:R-:W-:Y:S05]  /*0b60*/  EXIT ;  /* 0x000000000000794d */ /* 0x000fea0003800000 */
.L_x_12:
        /* <DEDUP_REMOVED lines=9> */
.L_x_14:


//--------------------- .nv.shared.reserved.0     --------------------------
	.section	.nv.shared.reserved.0,"aw",@nobits
	.weak		__nv_reservedSMEM_offset_0_alias
	.size		__nv_reservedSMEM_offset_0_alias, 0, 64
	.other		__nv_reservedSMEM_offset_0_alias,@"STO_CUDA_RESERVED_SHARED STV_DEFAULT"
__nv_reservedSMEM_offset_0_alias:
	.zero		0
	.zero		64


//--------------------- .nv.constant0._Z12kernel_reusePKfPfiii --------------------------
	.section	.nv.constant0._Z12kernel_reusePKfPfiii,"a",@progbits
	.sectionflags	@""
	.align	4
.nv.constant0._Z12kernel_reusePKfPfiii:
	.zero		924


//--------------------- .nv.constant0._Z16kernel_streamingPKfPfiii --------------------------
	.section	.nv.constant0._Z16kernel_streamingPKfPfiii,"a",@progbits
	.sectionflags	@""
	.align	4
.nv.constant0._Z16kernel_streamingPKfPfiii:
	.zero		924


//--------------------- SYMBOLS --------------------------

	.type		.nv.reservedSmem.offset0,@object
	.size		.nv.reservedSmem.offset0,0x4
